	.target	sm_90a

	.elftype	@"ET_EXEC"


//--------------------- .note.nv.tkinfo           --------------------------
	.section	.note.nv.tkinfo,"",@"SHT_NOTE"
	.sectionflags	@"SHF_NOTE_NV_TKINFO"
	.tkinfo
        /*0018*/ 	.word	0x00000002
        /*0030*/ 	.string	""
        /*0030*/ 	.string	"ptxas"
        /*0030*/ 	.string	"Cuda compilation tools, release 13.0, V13.0.88"
        /*0030*/ 	.string	"Build cuda_13.0.r13.0/compiler.36424714_0"
        /*0030*/ 	.string	"-arch sm_90a -m 64 "



//--------------------- .note.nv.cuinfo           --------------------------
	.section	.note.nv.cuinfo,"",@"SHT_NOTE"
	.sectionflags	@"SHF_NOTE_NV_CUINFO"
        /*0018*/ 	.short	0x0002
        /*001a*/ 	.short	0x005a
        /*001c*/ 	.short	0x0082
	.zero		2


//--------------------- .nv.info                  --------------------------
	.section	.nv.info,"",@"SHT_CUDA_INFO"
	.align	4


	//----- nvinfo : EIATTR_REGCOUNT
	.align		4
        /*0000*/ 	.byte	0x04, 0x2f
        /*0002*/ 	.short	(.L_15 - .L_14)
	.align		4
.L_14:
        /*0004*/ 	.word	index@(_ZN7cutlass13device_kernelINS_4gemm6kernel13GemmUniversalIN4cute5tupleIJiiiiEEENS1_10collective13CollectiveMmaINS1_34MainloopSm90TmaGmmaWarpSpecializedILi18ENS5_IJNS4_1CILi1EEESB_SB_EEENS1_32KernelTmaWarpSpecializedPingpongEEENS5_IJNSA_ILi64EEENSA_ILi128EEENSA_ILi32EEEEEENS_6half_tENS5_IJlSB_lEEESJ_SK_NS4_8TiledMMAINS4_8MMA_AtomIJNS4_4SM904GMMA26MMA_64x128x16_F32F16F16_SSILNSO_5MajorE0ELSQ_0ELNSO_7ScaleInE1ELSR_1EEEEEENS4_6LayoutISC_NS5_IJNSA_ILi0EEESV_SV_EEEEENS5_IJNS4_10UnderscoreESY_SY_EEEEENS4_13SM90_TMA_LOADENS4_14ComposedLayoutINS4_7SwizzleILi2ELi4ELi3EEENS4_18smem_ptr_flag_bitsILi16EEENSU_INS5_IJNSA_ILi8EEESH_EEENS5_IJSH_SB_EEEEEEEvNS4_8identityES11_S1B_vS1C_EENS_8epilogue10collective6detail29Sm90TmaWarpSpecializedAdapterINS1F_15DefaultEpilogueISJ_SK_SK_NS1E_6thread17LinearCombinationISJ_Li1EffLNS1J_9ScaleType4KindE0ELNS_15FloatRoundStyleE2ESJ_EENS1_15EpilogueDefaultEEEEEvvEEEEvNT_6ParamsE)
        /*0008*/ 	.word	0x000000a8


	//----- nvinfo : EIATTR_FRAME_SIZE
	.align		4
.L_15:
        /*000c*/ 	.byte	0x04, 0x11
        /*000e*/ 	.short	(.L_17 - .L_16)
	.align		4
.L_16:
        /*0010*/ 	.word	index@(_ZN7cutlass13device_kernelINS_4gemm6kernel13GemmUniversalIN4cute5tupleIJiiiiEEENS1_10collective13CollectiveMmaINS1_34MainloopSm90TmaGmmaWarpSpecializedILi18ENS5_IJNS4_1CILi1EEESB_SB_EEENS1_32KernelTmaWarpSpecializedPingpongEEENS5_IJNSA_ILi64EEENSA_ILi128EEENSA_ILi32EEEEEENS_6half_tENS5_IJlSB_lEEESJ_SK_NS4_8TiledMMAINS4_8MMA_AtomIJNS4_4SM904GMMA26MMA_64x128x16_F32F16F16_SSILNSO_5MajorE0ELSQ_0ELNSO_7ScaleInE1ELSR_1EEEEEENS4_6LayoutISC_NS5_IJNSA_ILi0EEESV_SV_EEEEENS5_IJNS4_10UnderscoreESY_SY_EEEEENS4_13SM90_TMA_LOADENS4_14ComposedLayoutINS4_7SwizzleILi2ELi4ELi3EEENS4_18smem_ptr_flag_bitsILi16EEENSU_INS5_IJNSA_ILi8EEESH_EEENS5_IJSH_SB_EEEEEEEvNS4_8identityES11_S1B_vS1C_EENS_8epilogue10collective6detail29Sm90TmaWarpSpecializedAdapterINS1F_15DefaultEpilogueISJ_SK_SK_NS1E_6thread17LinearCombinationISJ_Li1EffLNS1J_9ScaleType4KindE0ELNS_15FloatRoundStyleE2ESJ_EENS1_15EpilogueDefaultEEEEEvvEEEEvNT_6ParamsE)
        /*0014*/ 	.word	0x00000008


	//----- nvinfo : EIATTR_MIN_STACK_SIZE
	.align		4
.L_17:
        /*0018*/ 	.byte	0x04, 0x12
        /*001a*/ 	.short	(.L_19 - .L_18)
	.align		4
.L_18:
        /*001c*/ 	.word	index@(_ZN7cutlass13device_kernelINS_4gemm6kernel13GemmUniversalIN4cute5tupleIJiiiiEEENS1_10collective13CollectiveMmaINS1_34MainloopSm90TmaGmmaWarpSpecializedILi18ENS5_IJNS4_1CILi1EEESB_SB_EEENS1_32KernelTmaWarpSpecializedPingpongEEENS5_IJNSA_ILi64EEENSA_ILi128EEENSA_ILi32EEEEEENS_6half_tENS5_IJlSB_lEEESJ_SK_NS4_8TiledMMAINS4_8MMA_AtomIJNS4_4SM904GMMA26MMA_64x128x16_F32F16F16_SSILNSO_5MajorE0ELSQ_0ELNSO_7ScaleInE1ELSR_1EEEEEENS4_6LayoutISC_NS5_IJNSA_ILi0EEESV_SV_EEEEENS5_IJNS4_10UnderscoreESY_SY_EEEEENS4_13SM90_TMA_LOADENS4_14ComposedLayoutINS4_7SwizzleILi2ELi4ELi3EEENS4_18smem_ptr_flag_bitsILi16EEENSU_INS5_IJNSA_ILi8EEESH_EEENS5_IJSH_SB_EEEEEEEvNS4_8identityES11_S1B_vS1C_EENS_8epilogue10collective6detail29Sm90TmaWarpSpecializedAdapterINS1F_15DefaultEpilogueISJ_SK_SK_NS1E_6thread17LinearCombinationISJ_Li1EffLNS1J_9ScaleType4KindE0ELNS_15FloatRoundStyleE2ESJ_EENS1_15EpilogueDefaultEEEEEvvEEEEvNT_6ParamsE)
        /*0020*/ 	.word	0x00000008
.L_19:


//--------------------- .nv.compat                --------------------------
	.section	.nv.compat,"",@"SHT_CUDA_COMPAT_INFO"
	.align	4
        /*0000*/ 	.byte	0x02, 0x09, 0x01, 0x00, 0x02, 0x02, 0x04, 0x00, 0x02, 0x05, 0x05, 0x00, 0x03, 0x07, 0x01, 0x01
        /*0010*/ 	.byte	0x02, 0x03, 0x01, 0x00, 0x02, 0x06, 0x01, 0x00, 0x04, 0x0b, 0x08, 0x00, 0x00, 0x00, 0x00, 0x00
        /*0020*/ 	.byte	0x00, 0x00, 0x00, 0x00


//--------------------- .nv.info._ZN7cutlass13device_kernelINS_4gemm6kernel13GemmUniversalIN4cute5tupleIJiiiiEEENS1_10collective13CollectiveMmaINS1_34MainloopSm90TmaGmmaWarpSpecializedILi18ENS5_IJNS4_1CILi1EEESB_SB_EEENS1_32KernelTmaWarpSpecializedPingpongEEENS5_IJNSA_ILi64EEENSA_ILi128EEENSA_ILi32EEEEEENS_6half_tENS5_IJlSB_lEEESJ_SK_NS4_8TiledMMAINS4_8MMA_AtomIJNS4_4SM904GMMA26MMA_64x128x16_F32F16F16_SSILNSO_5MajorE0ELSQ_0ELNSO_7ScaleInE1ELSR_1EEEEEENS4_6LayoutISC_NS5_IJNSA_ILi0EEESV_SV_EEEEENS5_IJNS4_10UnderscoreESY_SY_EEEEENS4_13SM90_TMA_LOADENS4_14ComposedLayoutINS4_7SwizzleILi2ELi4ELi3EEENS4_18smem_ptr_flag_bitsILi16EEENSU_INS5_IJNSA_ILi8EEESH_EEENS5_IJSH_SB_EEEEEEEvNS4_8identityES11_S1B_vS1C_EENS_8epilogue10collective6detail29Sm90TmaWarpSpecializedAdapterINS1F_15DefaultEpilogueISJ_SK_SK_NS1E_6thread17LinearCombinationISJ_Li1EffLNS1J_9ScaleType4KindE0ELNS_15FloatRoundStyleE2ESJ_EENS1_15EpilogueDefaultEEEEEvvEEEEvNT_6ParamsE --------------------------
	.section	.nv.info._ZN7cutlass13device_kernelINS_4gemm6kernel13GemmUniversalIN4cute5tupleIJiiiiEEENS1_10collective13CollectiveMmaINS1_34MainloopSm90TmaGmmaWarpSpecializedILi18ENS5_IJNS4_1CILi1EEESB_SB_EEENS1_32KernelTmaWarpSpecializedPingpongEEENS5_IJNSA_ILi64EEENSA_ILi128EEENSA_ILi32EEEEEENS_6half_tENS5_IJlSB_lEEESJ_SK_NS4_8TiledMMAINS4_8MMA_AtomIJNS4_4SM904GMMA26MMA_64x128x16_F32F16F16_SSILNSO_5MajorE0ELSQ_0ELNSO_7ScaleInE1ELSR_1EEEEEENS4_6LayoutISC_NS5_IJNSA_ILi0EEESV_SV_EEEEENS5_IJNS4_10UnderscoreESY_SY_EEEEENS4_13SM90_TMA_LOADENS4_14ComposedLayoutINS4_7SwizzleILi2ELi4ELi3EEENS4_18smem_ptr_flag_bitsILi16EEENSU_INS5_IJNSA_ILi8EEESH_EEENS5_IJSH_SB_EEEEEEEvNS4_8identityES11_S1B_vS1C_EENS_8epilogue10collective6detail29Sm90TmaWarpSpecializedAdapterINS1F_15DefaultEpilogueISJ_SK_SK_NS1E_6thread17LinearCombinationISJ_Li1EffLNS1J_9ScaleType4KindE0ELNS_15FloatRoundStyleE2ESJ_EENS1_15EpilogueDefaultEEEEEvvEEEEvNT_6ParamsE,"",@"SHT_CUDA_INFO"
	.sectionflags	@""
	.align	4


	//----- nvinfo : EIATTR_CUDA_API_VERSION
	.align		4
        /*0000*/ 	.byte	0x04, 0x37
        /*0002*/ 	.short	(.L_21 - .L_20)
.L_20:
        /*0004*/ 	.word	0x00000082


	//----- nvinfo : EIATTR_KPARAM_INFO
	.align		4
.L_21:
        /*0008*/ 	.byte	0x04, 0x17
        /*000a*/ 	.short	(.L_23 - .L_22)
.L_22:
        /*000c*/ 	.word	0x00000000
        /*0010*/ 	.short	0x0000
        /*0012*/ 	.short	0x0070
        /*0014*/ 	.byte	0x00, 0xf0, 0x01, 0x10


	//----- nvinfo : EIATTR_SPARSE_MMA_MASK
	.align		4
.L_23:
        /*0018*/ 	.byte	0x03, 0x50
        /*001a*/ 	.short	0x0000


	//----- nvinfo : EIATTR_MAXREG_COUNT
	.align		4
        /*001c*/ 	.byte	0x03, 0x1b
        /*001e*/ 	.short	0x00a8


	//----- nvinfo : EIATTR_NUM_BARRIERS
	.align		4
        /*0020*/ 	.byte	0x02, 0x4c
        /*0022*/ 	.byte	0x01
	.zero		1


	//----- nvinfo : EIATTR_EXTERNS
	.align		4
        /*0024*/ 	.byte	0x04, 0x0f
        /*0026*/ 	.short	(.L_25 - .L_24)


	//   ....[0]....
	.align		4
.L_24:
        /*0028*/ 	.word	index@(__assertfail)


	//----- nvinfo : EIATTR_ANNOTATIONS
	.align		4
.L_25:
        /*002c*/ 	.byte	0x04, 0x55
        /*002e*/ 	.short	(.L_27 - .L_26)


	//   ....[0]....
.L_26:
        /*0030*/ 	.word	0x00000001
        /*0034*/ 	.byte	0xc0, 0x0c, 0x00, 0x00, 0x01, 0x00, 0x00, 0x00, 0xe0, 0x60, 0x00, 0x00, 0x01, 0x00, 0x00, 0x00
        /*0044*/ 	.byte	0xf0, 0x6c, 0x00, 0x00


	//----- nvinfo : EIATTR_MERCURY_ISA_VERSION
	.align		4
.L_27:
        /*0048*/ 	.byte	0x03, 0x5f
        /*004a*/ 	.short	0x0101


	//----- nvinfo : EIATTR_INT_WARP_WIDE_INSTR_OFFSETS
	.align		4
        /*004c*/ 	.byte	0x04, 0x31
        /*004e*/ 	.short	(.L_29 - .L_28)


	//   ....[0]....
.L_28:
        /*0050*/ 	.word	0x000005d0


	//   ....[1]....
        /*0054*/ 	.word	0x000005f0


	//   ....[2]....
        /*0058*/ 	.word	0x00000670


	//   ....[3]....
        /*005c*/ 	.word	0x00000680


	//   ....[4]....
        /*0060*/ 	.word	0x00000690


	//   ....[5]....
        /*0064*/ 	.word	0x000006b0


	//   ....[6]....
        /*0068*/ 	.word	0x00000740


	//   ....[7]....
        /*006c*/ 	.word	0x00000760


	//----- nvinfo : EIATTR_COOP_GROUP_MASK_REGIDS
	.align		4
.L_29:
        /*0070*/ 	.byte	0x04, 0x29
        /*0072*/ 	.short	(.L_31 - .L_30)


	//   ....[0]....
.L_30:
        /*0074*/ 	.word	0xffffffff


	//   ....[1]....
        /*0078*/ 	.word	0xffffffff


	//   ....[2]....
        /*007c*/ 	.word	0xffffffff


	//   ....[3]....
        /*0080*/ 	.word	0xffffffff


	//   ....[4]....
        /*0084*/ 	.word	0xffffffff


	//   ....[5]....
        /*0088*/ 	.word	0xffffffff


	//----- nvinfo : EIATTR_COOP_GROUP_INSTR_OFFSETS
	.align		4
.L_31:
        /*008c*/ 	.byte	0x04, 0x28
        /*008e*/ 	.short	(.L_33 - .L_32)


	//   ....[0]....
.L_32:
        /*0090*/ 	.word	0x00000070


	//   ....[1]....
        /*0094*/ 	.word	0x00000080


	//   ....[2]....
        /*0098*/ 	.word	0x00000140


	//   ....[3]....
        /*009c*/ 	.word	0x000004c0


	//   ....[4]....
        /*00a0*/ 	.word	0x00000500


	//   ....[5]....
        /*00a4*/ 	.word	0x00000550


	//----- nvinfo : EIATTR_REG_RECONFIG
	.align		4
.L_33:
        /*00a8*/ 	.byte	0x01, 0x54
	.zero		2


	//----- nvinfo : EIATTR_SYSCALL_OFFSETS
	.align		4
        /*00ac*/ 	.byte	0x04, 0x46
        /*00ae*/ 	.short	(.L_35 - .L_34)


	//   ....[0]....
.L_34:
        /*00b0*/ 	.word	0x000017f0


	//----- nvinfo : EIATTR_MBARRIER_INSTR_OFFSETS
	.align		4
.L_35:
        /*00b4*/ 	.byte	0x04, 0x39
        /*00b6*/ 	.short	(.L_37 - .L_36)


	//   ....[0]....
.L_36:
        /*00b8*/ 	.word	0x00000260
        /*00bc*/ 	.word	0x000000ff
        /*00c0*/ 	.word	0x00000000
        /*00c4*/ 	.short	0x0100
        /*00c6*/ 	.byte	0x08
	.zero		1


	//   ....[1]....
        /*00c8*/ 	.word	0x00000270
        /*00cc*/ 	.word	0x000000ff
        /*00d0*/ 	.word	0x00000090
        /*00d4*/ 	.short	0x0100
        /*00d6*/ 	.byte	0x08
	.zero		1


	//   ....[2]....
        /*00d8*/ 	.word	0x00000280
        /*00dc*/ 	.word	0x000000ff
        /*00e0*/ 	.word	0x00000008
        /*00e4*/ 	.short	0x0100
        /*00e6*/ 	.byte	0x08
	.zero		1


	//   ....[3]....
        /*00e8*/ 	.word	0x00000290
        /*00ec*/ 	.word	0x000000ff
        /*00f0*/ 	.word	0x00000098
        /*00f4*/ 	.short	0x0100
        /*00f6*/ 	.byte	0x08
	.zero		1


	//   ....[4]....
        /*00f8*/ 	.word	0x000002a0
        /*00fc*/ 	.word	0x000000ff
        /*0100*/ 	.word	0x00000010
        /*0104*/ 	.short	0x0100
        /*0106*/ 	.byte	0x08
	.zero		1


	//   ....[5]....
        /*0108*/ 	.word	0x000002b0
        /*010c*/ 	.word	0x000000ff
        /*0110*/ 	.word	0x000000a0
        /*0114*/ 	.short	0x0100
        /*0116*/ 	.byte	0x08
	.zero		1


	//   ....[6]....
        /*0118*/ 	.word	0x000002c0
        /*011c*/ 	.word	0x000000ff
        /*0120*/ 	.word	0x00000018
        /*0124*/ 	.short	0x0100
        /*0126*/ 	.byte	0x08
	.zero		1


	//   ....[7]....
        /*0128*/ 	.word	0x000002d0
        /*012c*/ 	.word	0x000000ff
        /*0130*/ 	.word	0x000000a8
        /*0134*/ 	.short	0x0100
        /*0136*/ 	.byte	0x08
	.zero		1


	//   ....[8]....
        /*0138*/ 	.word	0x000002e0
        /*013c*/ 	.word	0x000000ff
        /*0140*/ 	.word	0x00000020
        /*0144*/ 	.short	0x0100
        /*0146*/ 	.byte	0x08
	.zero		1


	//   ....[9]....
        /*0148*/ 	.word	0x000002f0
        /*014c*/ 	.word	0x000000ff
        /*0150*/ 	.word	0x000000b0
        /*0154*/ 	.short	0x0100
        /*0156*/ 	.byte	0x08
	.zero		1


	//   ....[10]....
        /*0158*/ 	.word	0x00000300
        /*015c*/ 	.word	0x000000ff
        /*0160*/ 	.word	0x00000028
        /*0164*/ 	.short	0x0100
        /*0166*/ 	.byte	0x08
	.zero		1


	//   ....[11]....
        /*0168*/ 	.word	0x00000310
        /*016c*/ 	.word	0x000000ff
        /*0170*/ 	.word	0x000000b8
        /*0174*/ 	.short	0x0100
        /*0176*/ 	.byte	0x08
	.zero		1


	//   ....[12]....
        /*0178*/ 	.word	0x00000320
        /*017c*/ 	.word	0x000000ff
        /*0180*/ 	.word	0x00000030
        /*0184*/ 	.short	0x0100
        /*0186*/ 	.byte	0x08
	.zero		1


	//   ....[13]....
        /*0188*/ 	.word	0x00000330
        /*018c*/ 	.word	0x000000ff
        /*0190*/ 	.word	0x000000c0
        /*0194*/ 	.short	0x0100
        /*0196*/ 	.byte	0x08
	.zero		1


	//   ....[14]....
        /*0198*/ 	.word	0x00000340
        /*019c*/ 	.word	0x000000ff
        /*01a0*/ 	.word	0x00000038
        /*01a4*/ 	.short	0x0100
        /*01a6*/ 	.byte	0x08
	.zero		1


	//   ....[15]....
        /*01a8*/ 	.word	0x00000350
        /*01ac*/ 	.word	0x000000ff
        /*01b0*/ 	.word	0x000000c8
        /*01b4*/ 	.short	0x0100
        /*01b6*/ 	.byte	0x08
	.zero		1


	//   ....[16]....
        /*01b8*/ 	.word	0x00000360
        /*01bc*/ 	.word	0x000000ff
        /*01c0*/ 	.word	0x00000040
        /*01c4*/ 	.short	0x0100
        /*01c6*/ 	.byte	0x08
	.zero		1


	//   ....[17]....
        /*01c8*/ 	.word	0x00000370
        /*01cc*/ 	.word	0x000000ff
        /*01d0*/ 	.word	0x000000d0
        /*01d4*/ 	.short	0x0100
        /*01d6*/ 	.byte	0x08
	.zero		1


	//   ....[18]....
        /*01d8*/ 	.word	0x00000380
        /*01dc*/ 	.word	0x000000ff
        /*01e0*/ 	.word	0x00000048
        /*01e4*/ 	.short	0x0100
        /*01e6*/ 	.byte	0x08
	.zero		1


	//   ....[19]....
        /*01e8*/ 	.word	0x00000390
        /*01ec*/ 	.word	0x000000ff
        /*01f0*/ 	.word	0x000000d8
        /*01f4*/ 	.short	0x0100
        /*01f6*/ 	.byte	0x08
	.zero		1


	//   ....[20]....
        /*01f8*/ 	.word	0x000003a0
        /*01fc*/ 	.word	0x000000ff
        /*0200*/ 	.word	0x00000050
        /*0204*/ 	.short	0x0100
        /*0206*/ 	.byte	0x08
	.zero		1


	//   ....[21]....
        /*0208*/ 	.word	0x000003b0
        /*020c*/ 	.word	0x000000ff
        /*0210*/ 	.word	0x000000e0
        /*0214*/ 	.short	0x0100
        /*0216*/ 	.byte	0x08
	.zero		1


	//   ....[22]....
        /*0218*/ 	.word	0x000003c0
        /*021c*/ 	.word	0x000000ff
        /*0220*/ 	.word	0x00000058
        /*0224*/ 	.short	0x0100
        /*0226*/ 	.byte	0x08
	.zero		1


	//   ....[23]....
        /*0228*/ 	.word	0x000003d0
        /*022c*/ 	.word	0x000000ff
        /*0230*/ 	.word	0x000000e8
        /*0234*/ 	.short	0x0100
        /*0236*/ 	.byte	0x08
	.zero		1


	//   ....[24]....
        /*0238*/ 	.word	0x000003e0
        /*023c*/ 	.word	0x000000ff
        /*0240*/ 	.word	0x00000060
        /*0244*/ 	.short	0x0100
        /*0246*/ 	.byte	0x08
	.zero		1


	//   ....[25]....
        /*0248*/ 	.word	0x000003f0
        /*024c*/ 	.word	0x000000ff
        /*0250*/ 	.word	0x000000f0
        /*0254*/ 	.short	0x0100
        /*0256*/ 	.byte	0x08
	.zero		1


	//   ....[26]....
        /*0258*/ 	.word	0x00000400
        /*025c*/ 	.word	0x000000ff
        /*0260*/ 	.word	0x00000068
        /*0264*/ 	.short	0x0100
        /*0266*/ 	.byte	0x08
	.zero		1


	//   ....[27]....
        /*0268*/ 	.word	0x00000410
        /*026c*/ 	.word	0x000000ff
        /*0270*/ 	.word	0x000000f8
        /*0274*/ 	.short	0x0100
        /*0276*/ 	.byte	0x08
	.zero		1


	//   ....[28]....
        /*0278*/ 	.word	0x00000420
        /*027c*/ 	.word	0x000000ff
        /*0280*/ 	.word	0x00000070
        /*0284*/ 	.short	0x0100
        /*0286*/ 	.byte	0x08
	.zero		1


	//   ....[29]....
        /*0288*/ 	.word	0x00000430
        /*028c*/ 	.word	0x000000ff
        /*0290*/ 	.word	0x00000100
        /*0294*/ 	.short	0x0100
        /*0296*/ 	.byte	0x08
	.zero		1


	//   ....[30]....
        /*0298*/ 	.word	0x00000440
        /*029c*/ 	.word	0x000000ff
        /*02a0*/ 	.word	0x00000078
        /*02a4*/ 	.short	0x0100
        /*02a6*/ 	.byte	0x08
	.zero		1


	//   ....[31]....
        /*02a8*/ 	.word	0x00000450
        /*02ac*/ 	.word	0x000000ff
        /*02b0*/ 	.word	0x00000108
        /*02b4*/ 	.short	0x0100
        /*02b6*/ 	.byte	0x08
	.zero		1


	//   ....[32]....
        /*02b8*/ 	.word	0x00000460
        /*02bc*/ 	.word	0x000000ff
        /*02c0*/ 	.word	0x00000080
        /*02c4*/ 	.short	0x0100
        /*02c6*/ 	.byte	0x08
	.zero		1


	//   ....[33]....
        /*02c8*/ 	.word	0x00000470
        /*02cc*/ 	.word	0x000000ff
        /*02d0*/ 	.word	0x00000110
        /*02d4*/ 	.short	0x0100
        /*02d6*/ 	.byte	0x08
	.zero		1


	//   ....[34]....
        /*02d8*/ 	.word	0x00000480
        /*02dc*/ 	.word	0x000000ff
        /*02e0*/ 	.word	0x00000088
        /*02e4*/ 	.short	0x0100
        /*02e6*/ 	.byte	0x08
	.zero		1


	//   ....[35]....
        /*02e8*/ 	.word	0x00000490
        /*02ec*/ 	.word	0x000000ff
        /*02f0*/ 	.word	0x00000118
        /*02f4*/ 	.short	0x0100
        /*02f6*/ 	.byte	0x08
	.zero		1


	//   ....[36]....
        /*02f8*/ 	.word	0x000007a0
        /*02fc*/ 	.word	0x000000ff
        /*0300*/ 	.word	0x00000150
        /*0304*/ 	.short	0x0100
        /*0306*/ 	.byte	0x08
	.zero		1


	//   ....[37]....
        /*0308*/ 	.word	0x00000810
        /*030c*/ 	.word	0x000000ff
        /*0310*/ 	.word	0x00000158
        /*0314*/ 	.short	0x0100
        /*0316*/ 	.byte	0x08
	.zero		1


	//   ....[38]....
        /*0318*/ 	.word	0x00000830
        /*031c*/ 	.word	0x000000ff
        /*0320*/ 	.word	0x00000130
        /*0324*/ 	.short	0x0100
        /*0326*/ 	.byte	0x09
	.zero		1


	//   ....[39]....
        /*0328*/ 	.word	0x00000840
        /*032c*/ 	.word	0x000000ff
        /*0330*/ 	.word	0x00000138
        /*0334*/ 	.short	0x0100
        /*0336*/ 	.byte	0x09
	.zero		1


	//   ....[40]....
        /*0338*/ 	.word	0x00000850
        /*033c*/ 	.word	0x000000ff
        /*0340*/ 	.word	0x00000140
        /*0344*/ 	.short	0x0100
        /*0346*/ 	.byte	0x09
	.zero		1


	//   ....[41]....
        /*0348*/ 	.word	0x00000860
        /*034c*/ 	.word	0x000000ff
        /*0350*/ 	.word	0x00000148
        /*0354*/ 	.short	0x0100
        /*0356*/ 	.byte	0x09
	.zero		1


	//   ....[42]....
        /*0358*/ 	.word	0x000016d0
        /*035c*/ 	.word	0x0000005d
        /*0360*/ 	.word	0x00000000
        /*0364*/ 	.short	0x010a
        /*0366*/ 	.byte	0x2a
	.zero		1


	//   ....[43]....
        /*0368*/ 	.word	0x00001870
        /*036c*/ 	.word	0x00000003
        /*0370*/ 	.word	0x00000000
        /*0374*/ 	.short	0x010a
        /*0376*/ 	.byte	0x3f
	.zero		1


	//   ....[44]....
        /*0378*/ 	.word	0x000018b0
        /*037c*/ 	.word	0x00000003
        /*0380*/ 	.word	0x00000000
        /*0384*/ 	.short	0x010a
        /*0386*/ 	.byte	0x3f
	.zero		1


	//   ....[45]....
        /*0388*/ 	.word	0x00001ab0
        /*038c*/ 	.word	0x000000ff
        /*0390*/ 	.word	0x00000000
        /*0394*/ 	.short	0x010a
        /*0396*/ 	.byte	0x04
	.zero		1


	//   ....[46]....
        /*0398*/ 	.word	0x00001af0
        /*039c*/ 	.word	0x000000ff
        /*03a0*/ 	.word	0x00000000
        /*03a4*/ 	.short	0x010a
        /*03a6*/ 	.byte	0x04
	.zero		1


	//   ....[47]....
        /*03a8*/ 	.word	0x00001c50
        /*03ac*/ 	.word	0x000000ff
        /*03b0*/ 	.word	0x00000000
        /*03b4*/ 	.short	0x0101
        /*03b6*/ 	.byte	0x04
	.zero		1


	//   ....[48]....
        /*03b8*/ 	.word	0x00001d40
        /*03bc*/ 	.word	0x0000005e
        /*03c0*/ 	.word	0x00000000
        /*03c4*/ 	.short	0x0101
        /*03c6*/ 	.byte	0x2f
	.zero		1


	//   ....[49]....
        /*03c8*/ 	.word	0x00001e10
        /*03cc*/ 	.word	0x000000ff
        /*03d0*/ 	.word	0x00000000
        /*03d4*/ 	.short	0x0101
        /*03d6*/ 	.byte	0x06
	.zero		1


	//   ....[50]....
        /*03d8*/ 	.word	0x00001ec0
        /*03dc*/ 	.word	0x0000005d
        /*03e0*/ 	.word	0x00000010
        /*03e4*/ 	.short	0x010a
        /*03e6*/ 	.byte	0x2a
	.zero		1


	//   ....[51]....
        /*03e8*/ 	.word	0x00006100
        /*03ec*/ 	.word	0x00000060
        /*03f0*/ 	.word	0x00000000
        /*03f4*/ 	.short	0x0101
        /*03f6*/ 	.byte	0x2f
	.zero		1


	//   ....[52]....
        /*03f8*/ 	.word	0x00006a60
        /*03fc*/ 	.word	0x0000000a
        /*0400*/ 	.word	0x00000090
        /*0404*/ 	.short	0x010a
        /*0406*/ 	.byte	0x3f
	.zero		1


	//   ....[53]....
        /*0408*/ 	.word	0x00006e00
        /*040c*/ 	.word	0x00000005
        /*0410*/ 	.word	0x00000158
        /*0414*/ 	.short	0x0101
        /*0416*/ 	.byte	0x3f
	.zero		1


	//   ....[54]....
        /*0418*/ 	.word	0x00007580
        /*041c*/ 	.word	0x00000009
        /*0420*/ 	.word	0x00000000
        /*0424*/ 	.short	0x010a
        /*0426*/ 	.byte	0x3f
	.zero		1


	//   ....[55]....
        /*0428*/ 	.word	0x00007600
        /*042c*/ 	.word	0x00000008
        /*0430*/ 	.word	0x00000000
        /*0434*/ 	.short	0x010a
        /*0436*/ 	.byte	0x3f
	.zero		1


	//   ....[56]....
        /*0438*/ 	.word	0x00007690
        /*043c*/ 	.word	0x00000009
        /*0440*/ 	.word	0x00000000
        /*0444*/ 	.short	0x010a
        /*0446*/ 	.byte	0x3f
	.zero		1


	//   ....[57]....
        /*0448*/ 	.word	0x00007720
        /*044c*/ 	.word	0x00000008
        /*0450*/ 	.word	0x00000000
        /*0454*/ 	.short	0x010a
        /*0456*/ 	.byte	0x3f
	.zero		1


	//   ....[58]....
        /*0458*/ 	.word	0x000077b0
        /*045c*/ 	.word	0x00000009
        /*0460*/ 	.word	0x00000000
        /*0464*/ 	.short	0x010a
        /*0466*/ 	.byte	0x3f
	.zero		1


	//   ....[59]....
        /*0468*/ 	.word	0x00007840
        /*046c*/ 	.word	0x00000008
        /*0470*/ 	.word	0x00000000
        /*0474*/ 	.short	0x010a
        /*0476*/ 	.byte	0x3f
	.zero		1


	//   ....[60]....
        /*0478*/ 	.word	0x000078d0
        /*047c*/ 	.word	0x00000009
        /*0480*/ 	.word	0x00000000
        /*0484*/ 	.short	0x010a
        /*0486*/ 	.byte	0x3f
	.zero		1


	//   ....[61]....
        /*0488*/ 	.word	0x00007960
        /*048c*/ 	.word	0x00000008
        /*0490*/ 	.word	0x00000000
        /*0494*/ 	.short	0x010a
        /*0496*/ 	.byte	0x3f
	.zero		1


	//   ....[62]....
        /*0498*/ 	.word	0x000079f0
        /*049c*/ 	.word	0x00000009
        /*04a0*/ 	.word	0x00000000
        /*04a4*/ 	.short	0x010a
        /*04a6*/ 	.byte	0x3f
	.zero		1


	//   ....[63]....
        /*04a8*/ 	.word	0x00007a80
        /*04ac*/ 	.word	0x00000008
        /*04b0*/ 	.word	0x00000000
        /*04b4*/ 	.short	0x010a
        /*04b6*/ 	.byte	0x3f
	.zero		1


	//   ....[64]....
        /*04b8*/ 	.word	0x00007b10
        /*04bc*/ 	.word	0x00000009
        /*04c0*/ 	.word	0x00000000
        /*04c4*/ 	.short	0x010a
        /*04c6*/ 	.byte	0x3f
	.zero		1


	//   ....[65]....
        /*04c8*/ 	.word	0x00007ba0
        /*04cc*/ 	.word	0x00000008
        /*04d0*/ 	.word	0x00000000
        /*04d4*/ 	.short	0x010a
        /*04d6*/ 	.byte	0x3f
	.zero		1


	//   ....[66]....
        /*04d8*/ 	.word	0x00007c30
        /*04dc*/ 	.word	0x00000009
        /*04e0*/ 	.word	0x00000000
        /*04e4*/ 	.short	0x010a
        /*04e6*/ 	.byte	0x3f
	.zero		1


	//   ....[67]....
        /*04e8*/ 	.word	0x00007cc0
        /*04ec*/ 	.word	0x00000008
        /*04f0*/ 	.word	0x00000000
        /*04f4*/ 	.short	0x010a
        /*04f6*/ 	.byte	0x3f
	.zero		1


	//   ....[68]....
        /*04f8*/ 	.word	0x00007d50
        /*04fc*/ 	.word	0x00000009
        /*0500*/ 	.word	0x00000000
        /*0504*/ 	.short	0x010a
        /*0506*/ 	.byte	0x3f
	.zero		1


	//   ....[69]....
        /*0508*/ 	.word	0x00007de0
        /*050c*/ 	.word	0x00000008
        /*0510*/ 	.word	0x00000000
        /*0514*/ 	.short	0x010a
        /*0516*/ 	.byte	0x3f
	.zero		1


	//   ....[70]....
        /*0518*/ 	.word	0x00007e70
        /*051c*/ 	.word	0x0000000b
        /*0520*/ 	.word	0x00000000
        /*0524*/ 	.short	0x010a
        /*0526*/ 	.byte	0x3f
	.zero		1


	//   ....[71]....
        /*0528*/ 	.word	0x00007f00
        /*052c*/ 	.word	0x00000003
        /*0530*/ 	.word	0x00000000
        /*0534*/ 	.short	0x010a
        /*0536*/ 	.byte	0x3f
	.zero		1


	//   ....[72]....
        /*0538*/ 	.word	0x00007f60
        /*053c*/ 	.word	0x0000005f
        /*0540*/ 	.word	0x00000000
        /*0544*/ 	.short	0x010a
        /*0546*/ 	.byte	0x3f
	.zero		1


	//   ....[73]....
        /*0548*/ 	.word	0x00007fb0
        /*054c*/ 	.word	0x00000003
        /*0550*/ 	.word	0x00000000
        /*0554*/ 	.short	0x010a
        /*0556*/ 	.byte	0x3f
	.zero		1


	//   ....[74]....
        /*0558*/ 	.word	0x00008010
        /*055c*/ 	.word	0x00000004
        /*0560*/ 	.word	0x00000000
        /*0564*/ 	.short	0x010a
        /*0566*/ 	.byte	0x3f
	.zero		1


	//   ....[75]....
        /*0568*/ 	.word	0x00008060
        /*056c*/ 	.word	0x0000005f
        /*0570*/ 	.word	0x00000010
        /*0574*/ 	.short	0x010a
        /*0576*/ 	.byte	0x3f
	.zero		1


	//   ....[76]....
        /*0578*/ 	.word	0x00008130
        /*057c*/ 	.word	0x0000000a
        /*0580*/ 	.word	0x00000090
        /*0584*/ 	.short	0x010a
        /*0586*/ 	.byte	0x3f
	.zero		1


	//   ....[77]....
        /*0588*/ 	.word	0x00008200
        /*058c*/ 	.word	0x00000009
        /*0590*/ 	.word	0x00000000
        /*0594*/ 	.short	0x010a
        /*0596*/ 	.byte	0x3f
	.zero		1


	//   ....[78]....
        /*0598*/ 	.word	0x00008250
        /*059c*/ 	.word	0x00000008
        /*05a0*/ 	.word	0x00000000
        /*05a4*/ 	.short	0x010a
        /*05a6*/ 	.byte	0x3f
	.zero		1


	//   ....[79]....
        /*05a8*/ 	.word	0x000082a0
        /*05ac*/ 	.word	0x00000009
        /*05b0*/ 	.word	0x00000000
        /*05b4*/ 	.short	0x010a
        /*05b6*/ 	.byte	0x3f
	.zero		1


	//   ....[80]....
        /*05b8*/ 	.word	0x000082f0
        /*05bc*/ 	.word	0x00000008
        /*05c0*/ 	.word	0x00000000
        /*05c4*/ 	.short	0x010a
        /*05c6*/ 	.byte	0x3f
	.zero		1


	//   ....[81]....
        /*05c8*/ 	.word	0x00008340
        /*05cc*/ 	.word	0x00000009
        /*05d0*/ 	.word	0x00000000
        /*05d4*/ 	.short	0x010a
        /*05d6*/ 	.byte	0x3f
	.zero		1


	//   ....[82]....
        /*05d8*/ 	.word	0x00008390
        /*05dc*/ 	.word	0x00000008
        /*05e0*/ 	.word	0x00000000
        /*05e4*/ 	.short	0x010a
        /*05e6*/ 	.byte	0x3f
	.zero		1


	//   ....[83]....
        /*05e8*/ 	.word	0x000083e0
        /*05ec*/ 	.word	0x00000009
        /*05f0*/ 	.word	0x00000000
        /*05f4*/ 	.short	0x010a
        /*05f6*/ 	.byte	0x3f
	.zero		1


	//   ....[84]....
        /*05f8*/ 	.word	0x00008430
        /*05fc*/ 	.word	0x00000008
        /*0600*/ 	.word	0x00000000
        /*0604*/ 	.short	0x010a
        /*0606*/ 	.byte	0x3f
	.zero		1


	//   ....[85]....
        /*0608*/ 	.word	0x00008480
        /*060c*/ 	.word	0x00000009
        /*0610*/ 	.word	0x00000000
        /*0614*/ 	.short	0x010a
        /*0616*/ 	.byte	0x3f
	.zero		1


	//   ....[86]....
        /*0618*/ 	.word	0x000084d0
        /*061c*/ 	.word	0x00000008
        /*0620*/ 	.word	0x00000000
        /*0624*/ 	.short	0x010a
        /*0626*/ 	.byte	0x3f
	.zero		1


	//   ....[87]....
        /*0628*/ 	.word	0x00008520
        /*062c*/ 	.word	0x00000009
        /*0630*/ 	.word	0x00000000
        /*0634*/ 	.short	0x010a
        /*0636*/ 	.byte	0x3f
	.zero		1


	//   ....[88]....
        /*0638*/ 	.word	0x00008570
        /*063c*/ 	.word	0x00000008
        /*0640*/ 	.word	0x00000000
        /*0644*/ 	.short	0x010a
        /*0646*/ 	.byte	0x3f
	.zero		1


	//   ....[89]....
        /*0648*/ 	.word	0x000085c0
        /*064c*/ 	.word	0x00000009
        /*0650*/ 	.word	0x00000000
        /*0654*/ 	.short	0x010a
        /*0656*/ 	.byte	0x3f
	.zero		1


	//   ....[90]....
        /*0658*/ 	.word	0x00008610
        /*065c*/ 	.word	0x00000008
        /*0660*/ 	.word	0x00000000
        /*0664*/ 	.short	0x010a
        /*0666*/ 	.byte	0x3f
	.zero		1


	//   ....[91]....
        /*0668*/ 	.word	0x00008660
        /*066c*/ 	.word	0x00000009
        /*0670*/ 	.word	0x00000000
        /*0674*/ 	.short	0x010a
        /*0676*/ 	.byte	0x3f
	.zero		1


	//   ....[92]....
        /*0678*/ 	.word	0x000086b0
        /*067c*/ 	.word	0x00000008
        /*0680*/ 	.word	0x00000000
        /*0684*/ 	.short	0x010a
        /*0686*/ 	.byte	0x3f
	.zero		1


	//   ....[93]....
        /*0688*/ 	.word	0x00008700
        /*068c*/ 	.word	0x0000000b
        /*0690*/ 	.word	0x00000000
        /*0694*/ 	.short	0x010a
        /*0696*/ 	.byte	0x3f
	.zero		1


	//----- nvinfo : EIATTR_NUM_MBARRIERS
	.align		4
.L_37:
        /*0698*/ 	.byte	0x03, 0x38
        /*069a*/ 	.short	0x002a


	//----- nvinfo : EIATTR_EXIT_INSTR_OFFSETS
	.align		4
        /*069c*/ 	.byte	0x04, 0x1c
        /*069e*/ 	.short	(.L_39 - .L_38)


	//   ....[0]....
.L_38:
        /*06a0*/ 	.word	0x00001370


	//   ....[1]....
        /*06a4*/ 	.word	0x000013d0


	//   ....[2]....
        /*06a8*/ 	.word	0x00006790


	//   ....[3]....
        /*06ac*/ 	.word	0x000067c0


	//   ....[4]....
        /*06b0*/ 	.word	0x00007f50


	//----- nvinfo : EIATTR_MAX_THREADS
	.align		4
.L_39:
        /*06b4*/ 	.byte	0x04, 0x05
        /*06b6*/ 	.short	(.L_41 - .L_40)
.L_40:
        /*06b8*/ 	.word	0x00000180
        /*06bc*/ 	.word	0x00000001
        /*06c0*/ 	.word	0x00000001


	//----- nvinfo : EIATTR_CRS_STACK_SIZE
	.align		4
.L_41:
        /*06c4*/ 	.byte	0x04, 0x1e
        /*06c6*/ 	.short	(.L_43 - .L_42)
.L_42:
        /*06c8*/ 	.word	0x00000000


	//----- nvinfo : EIATTR_CBANK_PARAM_SIZE
	.align		4
.L_43:
        /*06cc*/ 	.byte	0x03, 0x19
        /*06ce*/ 	.short	0x0470


	//----- nvinfo : EIATTR_PARAM_CBANK
	.align		4
        /*06d0*/ 	.byte	0x04, 0x0a
        /*06d2*/ 	.short	(.L_45 - .L_44)
	.align		4
.L_44:
        /*06d4*/ 	.word	index@(.nv.constant0._ZN7cutlass13device_kernelINS_4gemm6kernel13GemmUniversalIN4cute5tupleIJiiiiEEENS1_10collective13CollectiveMmaINS1_34MainloopSm90TmaGmmaWarpSpecializedILi18ENS5_IJNS4_1CILi1EEESB_SB_EEENS1_32KernelTmaWarpSpecializedPingpongEEENS5_IJNSA_ILi64EEENSA_ILi128EEENSA_ILi32EEEEEENS_6half_tENS5_IJlSB_lEEESJ_SK_NS4_8TiledMMAINS4_8MMA_AtomIJNS4_4SM904GMMA26MMA_64x128x16_F32F16F16_SSILNSO_5MajorE0ELSQ_0ELNSO_7ScaleInE1ELSR_1EEEEEENS4_6LayoutISC_NS5_IJNSA_ILi0EEESV_SV_EEEEENS5_IJNS4_10UnderscoreESY_SY_EEEEENS4_13SM90_TMA_LOADENS4_14ComposedLayoutINS4_7SwizzleILi2ELi4ELi3EEENS4_18smem_ptr_flag_bitsILi16EEENSU_INS5_IJNSA_ILi8EEESH_EEENS5_IJSH_SB_EEEEEEEvNS4_8identityES11_S1B_vS1C_EENS_8epilogue10collective6detail29Sm90TmaWarpSpecializedAdapterINS1F_15DefaultEpilogueISJ_SK_SK_NS1E_6thread17LinearCombinationISJ_Li1EffLNS1J_9ScaleType4KindE0ELNS_15FloatRoundStyleE2ESJ_EENS1_15EpilogueDefaultEEEEEvvEEEEvNT_6ParamsE)
        /*06d8*/ 	.short	0x0210
        /*06da*/ 	.short	0x0470


	//----- nvinfo : EIATTR_SW_WAR
	.align		4
.L_45:
        /*06dc*/ 	.byte	0x04, 0x36
        /*06de*/ 	.short	(.L_47 - .L_46)
.L_46:
        /*06e0*/ 	.word	0x00000008
.L_47:


//--------------------- .nv.callgraph             --------------------------
	.section	.nv.callgraph,"",@"SHT_CUDA_CALLGRAPH"
	.align	4
	.sectionentsize	8
	.align		4
        /*0000*/ 	.word	0x00000000
	.align		4
        /*0004*/ 	.word	0xffffffff
	.align		4
        /*0008*/ 	.word	index@(_ZN7cutlass13device_kernelINS_4gemm6kernel13GemmUniversalIN4cute5tupleIJiiiiEEENS1_10collective13CollectiveMmaINS1_34MainloopSm90TmaGmmaWarpSpecializedILi18ENS5_IJNS4_1CILi1EEESB_SB_EEENS1_32KernelTmaWarpSpecializedPingpongEEENS5_IJNSA_ILi64EEENSA_ILi128EEENSA_ILi32EEEEEENS_6half_tENS5_IJlSB_lEEESJ_SK_NS4_8TiledMMAINS4_8MMA_AtomIJNS4_4SM904GMMA26MMA_64x128x16_F32F16F16_SSILNSO_5MajorE0ELSQ_0ELNSO_7ScaleInE1ELSR_1EEEEEENS4_6LayoutISC_NS5_IJNSA_ILi0EEESV_SV_EEEEENS5_IJNS4_10UnderscoreESY_SY_EEEEENS4_13SM90_TMA_LOADENS4_14ComposedLayoutINS4_7SwizzleILi2ELi4ELi3EEENS4_18smem_ptr_flag_bitsILi16EEENSU_INS5_IJNSA_ILi8EEESH_EEENS5_IJSH_SB_EEEEEEEvNS4_8identityES11_S1B_vS1C_EENS_8epilogue10collective6detail29Sm90TmaWarpSpecializedAdapterINS1F_15DefaultEpilogueISJ_SK_SK_NS1E_6thread17LinearCombinationISJ_Li1EffLNS1J_9ScaleType4KindE0ELNS_15FloatRoundStyleE2ESJ_EENS1_15EpilogueDefaultEEEEEvvEEEEvNT_6ParamsE)
	.align		4
        /*000c*/ 	.word	index@(__assertfail)
	.align		4
        /*0010*/ 	.word	0x00000000
	.align		4
        /*0014*/ 	.word	0xfffffffe
	.align		4
        /*0018*/ 	.word	0x00000000
	.align		4
        /*001c*/ 	.word	0xfffffffd
	.align		4
        /*0020*/ 	.word	0x00000000
	.align		4
        /*0024*/ 	.word	0xfffffffc


//--------------------- .nv.constant4             --------------------------
	.section	.nv.constant4,"a",@progbits
	.align	8
	.align		8
.nv.constant4:
        /*0000*/ 	.dword	__assertfail
	.align		8
        /*0008*/ 	.dword	__unnamed_1
	.align		8
        /*0010*/ 	.dword	_ZN40_INTERNAL_5bc682d5_4_k_cu_80218a1d_155334cuda3std3__45__cpo5beginE
	.align		8
        /*0018*/ 	.dword	_ZN40_INTERNAL_5bc682d5_4_k_cu_80218a1d_155334cuda3std3__45__cpo3endE
	.align		8
        /*0020*/ 	.dword	_ZN40_INTERNAL_5bc682d5_4_k_cu_80218a1d_155334cuda3std3__45__cpo6cbeginE
	.align		8
        /*0028*/ 	.dword	_ZN40_INTERNAL_5bc682d5_4_k_cu_80218a1d_155334cuda3std3__45__cpo4cendE
	.align		8
        /*0030*/ 	.dword	_ZN40_INTERNAL_5bc682d5_4_k_cu_80218a1d_155334cuda3std3__442_GLOBAL__N__5bc682d5_4_k_cu_80218a1d_155336ignoreE
	.align		8
        /*0038*/ 	.dword	_ZN40_INTERNAL_5bc682d5_4_k_cu_80218a1d_155334cuda3std3__419piecewise_constructE
	.align		8
        /*0040*/ 	.dword	_ZN40_INTERNAL_5bc682d5_4_k_cu_80218a1d_155334cuda3std3__48in_placeE
	.align		8
        /*0048*/ 	.dword	_ZN40_INTERNAL_5bc682d5_4_k_cu_80218a1d_155334cuda3std6ranges3__45__cpo4swapE
	.align		8
        /*0050*/ 	.dword	_ZN40_INTERNAL_5bc682d5_4_k_cu_80218a1d_155334cuda3std6ranges3__45__cpo9iter_moveE
	.align		8
        /*0058*/ 	.dword	_ZN40_INTERNAL_5bc682d5_4_k_cu_80218a1d_155334cute7productE
	.align		8
        /*0060*/ 	.dword	_ZN40_INTERNAL_5bc682d5_4_k_cu_80218a1d_155334cute1_E
	.align		8
        /*0068*/ 	.dword	$str$22
	.align		8
        /*0070*/ 	.dword	$str$23


//--------------------- .text._ZN7cutlass13device_kernelINS_4gemm6kernel13GemmUniversalIN4cute5tupleIJiiiiEEENS1_10collective13CollectiveMmaINS1_34MainloopSm90TmaGmmaWarpSpecializedILi18ENS5_IJNS4_1CILi1EEESB_SB_EEENS1_32KernelTmaWarpSpecializedPingpongEEENS5_IJNSA_ILi64EEENSA_ILi128EEENSA_ILi32EEEEEENS_6half_tENS5_IJlSB_lEEESJ_SK_NS4_8TiledMMAINS4_8MMA_AtomIJNS4_4SM904GMMA26MMA_64x128x16_F32F16F16_SSILNSO_5MajorE0ELSQ_0ELNSO_7ScaleInE1ELSR_1EEEEEENS4_6LayoutISC_NS5_IJNSA_ILi0EEESV_SV_EEEEENS5_IJNS4_10UnderscoreESY_SY_EEEEENS4_13SM90_TMA_LOADENS4_14ComposedLayoutINS4_7SwizzleILi2ELi4ELi3EEENS4_18smem_ptr_flag_bitsILi16EEENSU_INS5_IJNSA_ILi8EEESH_EEENS5_IJSH_SB_EEEEEEEvNS4_8identityES11_S1B_vS1C_EENS_8epilogue10collective6detail29Sm90TmaWarpSpecializedAdapterINS1F_15DefaultEpilogueISJ_SK_SK_NS1E_6thread17LinearCombinationISJ_Li1EffLNS1J_9ScaleType4KindE0ELNS_15FloatRoundStyleE2ESJ_EENS1_15EpilogueDefaultEEEEEvvEEEEvNT_6ParamsE --------------------------
	.section	.text._ZN7cutlass13device_kernelINS_4gemm6kernel13GemmUniversalIN4cute5tupleIJiiiiEEENS1_10collective13CollectiveMmaINS1_34MainloopSm90TmaGmmaWarpSpecializedILi18ENS5_IJNS4_1CILi1EEESB_SB_EEENS1_32KernelTmaWarpSpecializedPingpongEEENS5_IJNSA_ILi64EEENSA_ILi128EEENSA_ILi32EEEEEENS_6half_tENS5_IJlSB_lEEESJ_SK_NS4_8TiledMMAINS4_8MMA_AtomIJNS4_4SM904GMMA26MMA_64x128x16_F32F16F16_SSILNSO_5MajorE0ELSQ_0ELNSO_7ScaleInE1ELSR_1EEEEEENS4_6LayoutISC_NS5_IJNSA_ILi0EEESV_SV_EEEEENS5_IJNS4_10UnderscoreESY_SY_EEEEENS4_13SM90_TMA_LOADENS4_14ComposedLayoutINS4_7SwizzleILi2ELi4ELi3EEENS4_18smem_ptr_flag_bitsILi16EEENSU_INS5_IJNSA_ILi8EEESH_EEENS5_IJSH_SB_EEEEEEEvNS4_8identityES11_S1B_vS1C_EENS_8epilogue10collective6detail29Sm90TmaWarpSpecializedAdapterINS1F_15DefaultEpilogueISJ_SK_SK_NS1E_6thread17LinearCombinationISJ_Li1EffLNS1J_9ScaleType4KindE0ELNS_15FloatRoundStyleE2ESJ_EENS1_15EpilogueDefaultEEEEEvvEEEEvNT_6ParamsE,"ax",@progbits
	.align	128
.text._ZN7cutlass13device_kernelINS_4gemm6kernel13GemmUniversalIN4cute5tupleIJiiiiEEENS1_10collective13CollectiveMmaINS1_34MainloopSm90TmaGmmaWarpSpecializedILi18ENS5_IJNS4_1CILi1EEESB_SB_EEENS1_32KernelTmaWarpSpecializedPingpongEEENS5_IJNSA_ILi64EEENSA_ILi128EEENSA_ILi32EEEEEENS_6half_tENS5_IJlSB_lEEESJ_SK_NS4_8TiledMMAINS4_8MMA_AtomIJNS4_4SM904GMMA26MMA_64x128x16_F32F16F16_SSILNSO_5MajorE0ELSQ_0ELNSO_7ScaleInE1ELSR_1EEEEEENS4_6LayoutISC_NS5_IJNSA_ILi0EEESV_SV_EEEEENS5_IJNS4_10UnderscoreESY_SY_EEEEENS4_13SM90_TMA_LOADENS4_14ComposedLayoutINS4_7SwizzleILi2ELi4ELi3EEENS4_18smem_ptr_flag_bitsILi16EEENSU_INS5_IJNSA_ILi8EEESH_EEENS5_IJSH_SB_EEEEEEEvNS4_8identityES11_S1B_vS1C_EENS_8epilogue10collective6detail29Sm90TmaWarpSpecializedAdapterINS1F_15DefaultEpilogueISJ_SK_SK_NS1E_6thread17LinearCombinationISJ_Li1EffLNS1J_9ScaleType4KindE0ELNS_15FloatRoundStyleE2ESJ_EENS1_15EpilogueDefaultEEEEEvvEEEEvNT_6ParamsE:
        .type           _ZN7cutlass13device_kernelINS_4gemm6kernel13GemmUniversalIN4cute5tupleIJiiiiEEENS1_10collective13CollectiveMmaINS1_34MainloopSm90TmaGmmaWarpSpecializedILi18ENS5_IJNS4_1CILi1EEESB_SB_EEENS1_32KernelTmaWarpSpecializedPingpongEEENS5_IJNSA_ILi64EEENSA_ILi128EEENSA_ILi32EEEEEENS_6half_tENS5_IJlSB_lEEESJ_SK_NS4_8TiledMMAINS4_8MMA_AtomIJNS4_4SM904GMMA26MMA_64x128x16_F32F16F16_SSILNSO_5MajorE0ELSQ_0ELNSO_7ScaleInE1ELSR_1EEEEEENS4_6LayoutISC_NS5_IJNSA_ILi0EEESV_SV_EEEEENS5_IJNS4_10UnderscoreESY_SY_EEEEENS4_13SM90_TMA_LOADENS4_14ComposedLayoutINS4_7SwizzleILi2ELi4ELi3EEENS4_18smem_ptr_flag_bitsILi16EEENSU_INS5_IJNSA_ILi8EEESH_EEENS5_IJSH_SB_EEEEEEEvNS4_8identityES11_S1B_vS1C_EENS_8epilogue10collective6detail29Sm90TmaWarpSpecializedAdapterINS1F_15DefaultEpilogueISJ_SK_SK_NS1E_6thread17LinearCombinationISJ_Li1EffLNS1J_9ScaleType4KindE0ELNS_15FloatRoundStyleE2ESJ_EENS1_15EpilogueDefaultEEEEEvvEEEEvNT_6ParamsE,@function
        .size           _ZN7cutlass13device_kernelINS_4gemm6kernel13GemmUniversalIN4cute5tupleIJiiiiEEENS1_10collective13CollectiveMmaINS1_34MainloopSm90TmaGmmaWarpSpecializedILi18ENS5_IJNS4_1CILi1EEESB_SB_EEENS1_32KernelTmaWarpSpecializedPingpongEEENS5_IJNSA_ILi64EEENSA_ILi128EEENSA_ILi32EEEEEENS_6half_tENS5_IJlSB_lEEESJ_SK_NS4_8TiledMMAINS4_8MMA_AtomIJNS4_4SM904GMMA26MMA_64x128x16_F32F16F16_SSILNSO_5MajorE0ELSQ_0ELNSO_7ScaleInE1ELSR_1EEEEEENS4_6LayoutISC_NS5_IJNSA_ILi0EEESV_SV_EEEEENS5_IJNS4_10UnderscoreESY_SY_EEEEENS4_13SM90_TMA_LOADENS4_14ComposedLayoutINS4_7SwizzleILi2ELi4ELi3EEENS4_18smem_ptr_flag_bitsILi16EEENSU_INS5_IJNSA_ILi8EEESH_EEENS5_IJSH_SB_EEEEEEEvNS4_8identityES11_S1B_vS1C_EENS_8epilogue10collective6detail29Sm90TmaWarpSpecializedAdapterINS1F_15DefaultEpilogueISJ_SK_SK_NS1E_6thread17LinearCombinationISJ_Li1EffLNS1J_9ScaleType4KindE0ELNS_15FloatRoundStyleE2ESJ_EENS1_15EpilogueDefaultEEEEEvvEEEEvNT_6ParamsE,(.L_x_226 - _ZN7cutlass13device_kernelINS_4gemm6kernel13GemmUniversalIN4cute5tupleIJiiiiEEENS1_10collective13CollectiveMmaINS1_34MainloopSm90TmaGmmaWarpSpecializedILi18ENS5_IJNS4_1CILi1EEESB_SB_EEENS1_32KernelTmaWarpSpecializedPingpongEEENS5_IJNSA_ILi64EEENSA_ILi128EEENSA_ILi32EEEEEENS_6half_tENS5_IJlSB_lEEESJ_SK_NS4_8TiledMMAINS4_8MMA_AtomIJNS4_4SM904GMMA26MMA_64x128x16_F32F16F16_SSILNSO_5MajorE0ELSQ_0ELNSO_7ScaleInE1ELSR_1EEEEEENS4_6LayoutISC_NS5_IJNSA_ILi0EEESV_SV_EEEEENS5_IJNS4_10UnderscoreESY_SY_EEEEENS4_13SM90_TMA_LOADENS4_14ComposedLayoutINS4_7SwizzleILi2ELi4ELi3EEENS4_18smem_ptr_flag_bitsILi16EEENSU_INS5_IJNSA_ILi8EEESH_EEENS5_IJSH_SB_EEEEEEEvNS4_8identityES11_S1B_vS1C_EENS_8epilogue10collective6detail29Sm90TmaWarpSpecializedAdapterINS1F_15DefaultEpilogueISJ_SK_SK_NS1E_6thread17LinearCombinationISJ_Li1EffLNS1J_9ScaleType4KindE0ELNS_15FloatRoundStyleE2ESJ_EENS1_15EpilogueDefaultEEEEEvvEEEEvNT_6ParamsE)
        .other          _ZN7cutlass13device_kernelINS_4gemm6kernel13GemmUniversalIN4cute5tupleIJiiiiEEENS1_10collective13CollectiveMmaINS1_34MainloopSm90TmaGmmaWarpSpecializedILi18ENS5_IJNS4_1CILi1EEESB_SB_EEENS1_32KernelTmaWarpSpecializedPingpongEEENS5_IJNSA_ILi64EEENSA_ILi128EEENSA_ILi32EEEEEENS_6half_tENS5_IJlSB_lEEESJ_SK_NS4_8TiledMMAINS4_8MMA_AtomIJNS4_4SM904GMMA26MMA_64x128x16_F32F16F16_SSILNSO_5MajorE0ELSQ_0ELNSO_7ScaleInE1ELSR_1EEEEEENS4_6LayoutISC_NS5_IJNSA_ILi0EEESV_SV_EEEEENS5_IJNS4_10UnderscoreESY_SY_EEEEENS4_13SM90_TMA_LOADENS4_14ComposedLayoutINS4_7SwizzleILi2ELi4ELi3EEENS4_18smem_ptr_flag_bitsILi16EEENSU_INS5_IJNSA_ILi8EEESH_EEENS5_IJSH_SB_EEEEEEEvNS4_8identityES11_S1B_vS1C_EENS_8epilogue10collective6detail29Sm90TmaWarpSpecializedAdapterINS1F_15DefaultEpilogueISJ_SK_SK_NS1E_6thread17LinearCombinationISJ_Li1EffLNS1J_9ScaleType4KindE0ELNS_15FloatRoundStyleE2ESJ_EENS1_15EpilogueDefaultEEEEEvvEEEEvNT_6ParamsE,@"STO_CUDA_ENTRY STV_DEFAULT"
_ZN7cutlass13device_kernelINS_4gemm6kernel13GemmUniversalIN4cute5tupleIJiiiiEEENS1_10collective13CollectiveMmaINS1_34MainloopSm90TmaGmmaWarpSpecializedILi18ENS5_IJNS4_1CILi1EEESB_SB_EEENS1_32KernelTmaWarpSpecializedPingpongEEENS5_IJNSA_ILi64EEENSA_ILi128EEENSA_ILi32EEEEEENS_6half_tENS5_IJlSB_lEEESJ_SK_NS4_8TiledMMAINS4_8MMA_AtomIJNS4_4SM904GMMA26MMA_64x128x16_F32F16F16_SSILNSO_5MajorE0ELSQ_0ELNSO_7ScaleInE1ELSR_1EEEEEENS4_6LayoutISC_NS5_IJNSA_ILi0EEESV_SV_EEEEENS5_IJNS4_10UnderscoreESY_SY_EEEEENS4_13SM90_TMA_LOADENS4_14ComposedLayoutINS4_7SwizzleILi2ELi4ELi3EEENS4_18smem_ptr_flag_bitsILi16EEENSU_INS5_IJNSA_ILi8EEESH_EEENS5_IJSH_SB_EEEEEEEvNS4_8identityES11_S1B_vS1C_EENS_8epilogue10collective6detail29Sm90TmaWarpSpecializedAdapterINS1F_15DefaultEpilogueISJ_SK_SK_NS1E_6thread17LinearCombinationISJ_Li1EffLNS1J_9ScaleType4KindE0ELNS_15FloatRoundStyleE2ESJ_EENS1_15EpilogueDefaultEEEEEvvEEEEvNT_6ParamsE:
[----:B------:R-:W0:Y:S02]  /*0000*/  LDC R1, c[0x0][0x28] ;  /* 0x00000a00ff017b82 */ /* 0x000e240000000800 */
[----:B0-----:R-:W-:Y:S01]  /*0010*/  VIADD R1, R1, 0xfffffff8 ;  /* 0xfffffff801017836 */ /* 0x001fe20000000000 */
[----:B------:R-:W0:Y:S01]  /*0020*/  S2R R4, SR_TID.X ;  /* 0x0000000000047919 */ /* 0x000e220000002100 */
[----:B------:R-:W-:Y:S01]  /*0030*/  ELECT P0, URZ, PT ;  /* 0x00000000003f782f */ /* 0x000fe20003800000 */
[----:B------:R-:W-:Y:S01]  /*0040*/  BSSY B0, `(.L_x_0) ;  /* 0x000000f000007945 */ /* 0x000fe20003800000 */
[--C-:B0-----:R-:W-:Y:S02]  /*0050*/  SHF.R.U32.HI R0, RZ, 0x5, R4.reuse ;  /* 0x00000005ff007819 */ /* 0x101fe40000011604 */
[----:B------:R-:W-:-:S03]  /*0060*/  SHF.R.U32.HI R5, RZ, 0x7, R4 ;  /* 0x00000007ff057819 */ /* 0x000fc60000011604 */
[----:B------:R-:W0:Y:S04]  /*0070*/  SHFL.IDX PT, R2, R0, RZ, 0x1f ;  /* 0x00001fff00027589 */ /* 0x000e2800000e0000 */
[----:B------:R1:W2:Y:S01]  /*0080*/  SHFL.IDX PT, R8, R5, RZ, 0x1f ;  /* 0x00001fff05087589 */ /* 0x0002a200000e0000 */
[----:B0-----:R-:W-:-:S13]  /*0090*/  ISETP.NE.OR P0, PT, R2, RZ, !P0 ;  /* 0x000000ff0200720c */ /* 0x001fda0004705670 */
[----:B-12---:R-:W-:Y:S05]  /*00a0*/  @P0 BRA `(.L_x_1) ;  /* 0x0000000000200947 */ /* 0x006fea0003800000 */
[----:B------:R-:W-:Y:S02]  /*00b0*/  ULDC.64 UR4, c[0x0][0x198] ;  /* 0x0000660000047ab9 */ /* 0x000fe40000000a00 */
[----:B------:R-:W-:Y:S02]  /*00c0*/  UIADD3 UR6, UP0, UR4, 0xf0, URZ ;  /* 0x000000f004067890 */ /* 0x000fe4000ff1e03f */
[----:B------:R-:W-:Y:S02]  /*00d0*/  UIADD3 UR4, UP1, UR4, 0x1f0, URZ ;  /* 0x000001f004047890 */ /* 0x000fe4000ff3e03f */
[----:B------:R-:W-:Y:S02]  /*00e0*/  UIADD3.X UR7, URZ, UR5, URZ, UP0, !UPT ;  /* 0x000000053f077290 */ /* 0x000fe400087fe43f */
[----:B------:R-:W-:-:S07]  /*00f0*/  UIADD3.X UR5, URZ, UR5, URZ, UP1, !UPT ;  /* 0x000000053f057290 */ /* 0x000fce0008ffe43f */
[----:B------:R0:W-:Y:S02]  /*0100*/  UTMACCTL.PF [UR6] ;  /* 0x00000000060079b9 */ /* 0x0001e40008040000 */
[----:B------:R0:W-:Y:S02]  /*0110*/  UTMACCTL.PF [UR4] ;  /* 0x00000000040079b9 */ /* 0x0001e40008040000 */
[----:B0-----:R-:W-:Y:S01]  /*0120*/  NOP ;  /* 0x0000000000007918 */ /* 0x001fe20000000000 */
.L_x_1:
[----:B------:R-:W-:Y:S05]  /*0130*/  BSYNC B0 ;  /* 0x0000000000007941 */ /* 0x000fea0003800000 */
.L_x_0:
[----:B------:R-:W0:Y:S02]  /*0140*/  SHFL.IDX PT, R3, R0, RZ, 0x1f ;  /* 0x00001fff00037589 */ /* 0x000e2400000e0000 */
[----:B0-----:R-:W-:-:S13]  /*0150*/  ISETP.NE.AND P0, PT, R3, RZ, PT ;  /* 0x000000ff0300720c */ /* 0x001fda0003f05270 */
[----:B------:R-:W-:Y:S05]  /*0160*/  @P0 BRA `(.L_x_2) ;  /* 0x0000000000d40947 */ /* 0x000fea0003800000 */
[----:B------:R-:W-:Y:S01]  /*0170*/  ELECT P0, URZ, PT ;  /* 0x00000000003f782f */ /* 0x000fe20003800000 */
[----:B------:R-:W-:-:S12]  /*0180*/  BSSY B0, `(.L_x_2) ;  /* 0x0000033000007945 */ /* 0x000fd80003800000 */
[----:B------:R-:W-:Y:S05]  /*0190*/  @!P0 BRA `(.L_x_3) ;  /* 0x0000000000c48947 */ /* 0x000fea0003800000 */
[----:B------:R-:W0:Y:S01]  /*01a0*/  S2UR UR8, SR_CgaCtaId ;  /* 0x00000000000879c3 */ /* 0x000e220000008800 */
[----:B------:R-:W-:Y:S01]  /*01b0*/  UMOV UR4, 0x400 ;  /* 0x0000040000047882 */ /* 0x000fe20000000000 */
[----:B------:R-:W-:Y:S01]  /*01c0*/  UMOV UR5, 0x1 ;  /* 0x0000000100057882 */ /* 0x000fe20000000000 */
[----:B------:R-:W-:Y:S02]  /*01d0*/  UMOV UR6, 0x80 ;  /* 0x0000008000067882 */ /* 0x000fe40000000000 */
[----:B------:R-:W-:-:S04]  /*01e0*/  UIADD3 UR6, -UR6, 0x100000, URZ ;  /* 0x0010000006067890 */ /* 0x000fc8000fffe13f */
[----:B------:R-:W-:Y:S02]  /*01f0*/  USHF.L.U32 UR7, UR6, 0xb, URZ ;  /* 0x0000000b06077899 */ /* 0x000fe4000800063f */
[----:B------:R-:W-:Y:S02]  /*0200*/  USHF.L.U32 UR6, UR6, 0x1, URZ ;  /* 0x0000000106067899 */ /* 0x000fe4000800063f */
[----:B0-----:R-:W-:Y:S02]  /*0210*/  ULEA UR8, UR8, UR4, 0x18 ;  /* 0x0000000408087291 */ /* 0x001fe4000f8ec03f */
[----:B------:R-:W-:-:S04]  /*0220*/  UIADD3 UR4, -UR5, 0x100000, URZ ;  /* 0x0010000005047890 */ /* 0x000fc8000fffe13f */
[----:B------:R-:W-:Y:S02]  /*0230*/  USHF.L.U32 UR5, UR4, 0xb, URZ ;  /* 0x0000000b04057899 */ /* 0x000fe4000800063f */
[----:B------:R-:W-:Y:S01]  /*0240*/  USHF.L.U32 UR4, UR4, 0x1, URZ ;  /* 0x0000000104047899 */ /* 0x000fe2000800063f */
[----:B------:R-:W0:Y:S11]  /*0250*/  FENCE.VIEW.ASYNC.S ;  /* 0x00000000000073c6 */ /* 0x000e360000000000 */
[----:B0-----:R0:W1:Y:S01]  /*0260*/  SYNCS.EXCH.64 URZ, [UR8], UR4 ;  /* 0x00000004083f75b2 */ /* 0x0010620008000100 */
[----:B------:R0:W2:Y:S01]  /*0270*/  SYNCS.EXCH.64 URZ, [UR8+0x90], UR6 ;  /* 0x00009006083f75b2 */ /* 0x0000a20008000100 */
[----:B------:R0:W3:Y:S01]  /*0280*/  SYNCS.EXCH.64 URZ, [UR8+0x8], UR4 ;  /* 0x00000804083f75b2 */ /* 0x0000e20008000100 */
[----:B------:R0:W4:Y:S01]  /*0290*/  SYNCS.EXCH.64 URZ, [UR8+0x98], UR6 ;  /* 0x00009806083f75b2 */ /* 0x0001220008000100 */
[----:B------:R0:W0:Y:S01]  /*02a0*/  SYNCS.EXCH.64 URZ, [UR8+0x10], UR4 ;  /* 0x00001004083f75b2 */ /* 0x0000220008000100 */
        /* <DEDUP_REMOVED lines=31> */
[----:B-1234-:R-:W-:Y:S01]  /*04a0*/  NOP ;  /* 0x0000000000007918 */ /* 0x01efe20000000000 */
.L_x_3:
[----:B0-----:R-:W-:Y:S05]  /*04b0*/  BSYNC B0 ;  /* 0x0000000000007941 */ /* 0x001fea0003800000 */
.L_x_2:
[----:B------:R-:W0:Y:S01]  /*04c0*/  SHFL.IDX PT, R6, R0, RZ, 0x1f ;  /* 0x00001fff00067589 */ /* 0x000e2200000e0000 */
[----:B------:R-:W-:Y:S01]  /*04d0*/  ELECT P0, URZ, PT ;  /* 0x00000000003f782f */ /* 0x000fe20003800000 */
[----:B------:R-:W-:Y:S01]  /*04e0*/  NOP ;  /* 0x0000000000007918 */ /* 0x000fe20000000000 */
[----:B------:R-:W-:Y:S01]  /*04f0*/  ELECT P1, URZ, PT ;  /* 0x00000000003f782f */ /* 0x000fe20003820000 */
[----:B------:R-:W1:Y:S01]  /*0500*/  SHFL.IDX PT, R3, R0, RZ, 0x1f ;  /* 0x00001fff00037589 */ /* 0x000e6200000e0000 */
[----:B------:R-:W-:Y:S01]  /*0510*/  UMOV UR4, 0x20 ;  /* 0x0000002000047882 */ /* 0x000fe20000000000 */
[----:B------:R-:W-:Y:S01]  /*0520*/  UMOV UR11, 0x80 ;  /* 0x00000080000b7882 */ /* 0x000fe20000000000 */
[----:B------:R-:W-:Y:S01]  /*0530*/  NOP ;  /* 0x0000000000007918 */ /* 0x000fe20000000000 */
[C---:B------:R-:W-:Y:S01]  /*0540*/  VIADD R33, R8.reuse, 0xffffffff ;  /* 0xffffffff08217836 */ /* 0x040fe20000000000 */
[----:B------:R-:W2:Y:S01]  /*0550*/  SHFL.IDX PT, R5, R5, RZ, 0x1f ;  /* 0x00001fff05057589 */ /* 0x000ea200000e0000 */
[----:B------:R-:W-:Y:S01]  /*0560*/  ULDC.64 UR36, c[0x0][0x208] ;  /* 0x0000820000247ab9 */ /* 0x000fe20000000a00 */
[----:B------:R-:W-:-:S02]  /*0570*/  ISETP.NE.AND P2, PT, R8, RZ, PT ;  /* 0x000000ff0800720c */ /* 0x000fc40003f45270 */
[----:B------:R-:W-:Y:S02]  /*0580*/  ISETP.GE.U32.AND P3, PT, R33, 0x2, PT ;  /* 0x000000022100780c */ /* 0x000fe40003f66070 */
[----:B0-----:R-:W-:Y:S02]  /*0590*/  ISETP.NE.OR P0, PT, R6, RZ, !P0 ;  /* 0x000000ff0600720c */ /* 0x001fe40004705670 */
[----:B-1----:R-:W-:Y:S02]  /*05a0*/  ISETP.NE.OR P1, PT, R3, RZ, !P1 ;  /* 0x000000ff0300720c */ /* 0x002fe40004f25670 */
[----:B------:R-:W-:-:S04]  /*05b0*/  SHF.R.S32.HI R3, RZ, 0x1f, R2 ;  /* 0x0000001fff037819 */ /* 0x000fc80000011402 */
[----:B------:R-:W-:-:S05]  /*05c0*/  LEA.HI R3, R3, R2, RZ, 0x2 ;  /* 0x0000000203037211 */ /* 0x000fca00078f10ff */
[----:B------:R-:W-:Y:S01]  /*05d0*/  VOTEU.ALL UP0, P0 ;  /* 0x00000000003f7886 */ /* 0x000fe20000000000 */
[----:B------:R-:W-:Y:S01]  /*05e0*/  LOP3.LUT R3, R3, 0xfffffffc, RZ, 0xc0, !PT ;  /* 0xfffffffc03037812 */ /* 0x000fe200078ec0ff */
[----:B------:R-:W-:-:S03]  /*05f0*/  VOTEU.ALL UP1, P1 ;  /* 0x00000000003f7886 */ /* 0x000fc60000820000 */
[----:B------:R-:W0:Y:S01]  /*0600*/  @!UP0 S2UR UR7, SR_CgaCtaId ;  /* 0x00000000000789c3 */ /* 0x000e220000008800 */
[----:B------:R-:W-:Y:S01]  /*0610*/  @!UP0 UMOV UR6, 0x400 ;  /* 0x0000040000068882 */ /* 0x000fe20000000000 */
[----:B------:R-:W-:-:S04]  /*0620*/  @!UP0 UIADD3 UR4, -UR4, 0x100000, URZ ;  /* 0x0010000004048890 */ /* 0x000fc8000fffe13f */
[----:B------:R-:W-:Y:S02]  /*0630*/  @!UP0 USHF.L.U32 UR5, UR4, 0xb, URZ ;  /* 0x0000000b04058899 */ /* 0x000fe4000800063f */
[----:B------:R-:W-:Y:S01]  /*0640*/  @!UP0 USHF.L.U32 UR4, UR4, 0x1, URZ ;  /* 0x0000000104048899 */ /* 0x000fe2000800063f */
[----:B------:R-:W-:Y:S01]  /*0650*/  IMAD.IADD R0, R2, 0x1, -R3 ;  /* 0x0000000102007824 */ /* 0x000fe200078e0a03 */
[----:B------:R-:W-:Y:S01]  /*0660*/  @!UP1 UMOV UR9, 0x400 ;  /* 0x0000040000099882 */ /* 0x000fe20000000000 */
[----:B------:R-:W-:Y:S01]  /*0670*/  VOTEU.ALL UP2, P1 ;  /* 0x00000000003f7886 */ /* 0x000fe20000840000 */
[----:B------:R-:W-:Y:S01]  /*0680*/  VOTEU.ALL UP3, P1 ;  /* 0x00000000003f7886 */ /* 0x000fe20000860000 */
[----:B------:R-:W-:Y:S01]  /*0690*/  VOTEU.ALL UP4, P1 ;  /* 0x00000000003f7886 */ /* 0x000fe20000880000 */
[----:B------:R-:W1:Y:S01]  /*06a0*/  @!UP1 S2UR UR10, SR_CgaCtaId ;  /* 0x00000000000a99c3 */ /* 0x000e620000008800 */
[----:B------:R-:W-:Y:S01]  /*06b0*/  VOTEU.ALL UP5, P1 ;  /* 0x00000000003f7886 */ /* 0x000fe200008a0000 */
[----:B------:R-:W-:-:S04]  /*06c0*/  SHF.R.S32.HI R3, RZ, 0x1f, R4 ;  /* 0x0000001fff037819 */ /* 0x000fc80000011404 */
[----:B------:R-:W-:-:S04]  /*06d0*/  LEA.HI R3, R3, R4, RZ, 0x7 ;  /* 0x0000000403037211 */ /* 0x000fc800078f38ff */
[----:B------:R-:W-:-:S05]  /*06e0*/  LOP3.LUT R3, R3, 0xffffff80, RZ, 0xc0, !PT ;  /* 0xffffff8003037812 */ /* 0x000fca00078ec0ff */
[----:B------:R-:W-:Y:S01]  /*06f0*/  IMAD.IADD R3, R4, 0x1, -R3 ;  /* 0x0000000104037824 */ /* 0x000fe200078e0a03 */
[----:B0-----:R-:W-:Y:S02]  /*0700*/  @!UP0 ULEA UR8, UR7, UR6, 0x18 ;  /* 0x0000000607088291 */ /* 0x001fe4000f8ec03f */
[----:B------:R-:W-:-:S04]  /*0710*/  @!UP1 UIADD3 UR6, -UR11, 0x100000, URZ ;  /* 0x001000000b069890 */ /* 0x000fc8000fffe13f */
[----:B------:R-:W-:Y:S02]  /*0720*/  @!UP1 USHF.L.U32 UR7, UR6, 0xb, URZ ;  /* 0x0000000b06079899 */ /* 0x000fe4000800063f */
[----:B------:R-:W-:Y:S01]  /*0730*/  @!UP1 USHF.L.U32 UR6, UR6, 0x1, URZ ;  /* 0x0000000106069899 */ /* 0x000fe2000800063f */
[----:B------:R-:W-:Y:S01]  /*0740*/  VOTEU.ALL UP0, P0 ;  /* 0x00000000003f7886 */ /* 0x000fe20000000000 */
[----:B-1----:R-:W-:Y:S01]  /*0750*/  @!UP1 ULEA UR9, UR10, UR9, 0x18 ;  /* 0x000000090a099291 */ /* 0x002fe2000f8ec03f */
[----:B------:R-:W-:Y:S02]  /*0760*/  VOTEU.ALL UP1, P0 ;  /* 0x00000000003f7886 */ /* 0x000fe40000020000 */
[----:B------:R-:W-:Y:S01]  /*0770*/  ULDC.64 UR10, c[0x0][0x598] ;  /* 0x00016600000a7ab9 */ /* 0x000fe20000000a00 */
[----:B------:R-:W-:Y:S01]  /*0780*/  ISETP.NE.AND P0, PT, R0, 0x3, PT ;  /* 0x000000030000780c */ /* 0x000fe20003f05270 */
[----:B------:R-:W0:Y:S02]  /*0790*/  FENCE.VIEW.ASYNC.S ;  /* 0x00000000000073c6 */ /* 0x000e240000000000 */
[----:B0-----:R0:W1:Y:S01]  /*07a0*/  @!UP0 SYNCS.EXCH.64 URZ, [UR8+0x150], UR4 ;  /* 0x00015004083f85b2 */ /* 0x0010620008000100 */
[----:B------:R-:W-:-:S02]  /*07b0*/  ISETP.NE.U32.AND P1, PT, RZ, UR10, PT ;  /* 0x0000000aff007c0c */ /* 0x000fc4000bf25070 */
[----:B------:R-:W-:Y:S02]  /*07c0*/  ISETP.EQ.OR P0, PT, R0, RZ, !P0 ;  /* 0x000000ff0000720c */ /* 0x000fe40004702670 */
[----:B------:R-:W-:Y:S02]  /*07d0*/  ISETP.NE.AND.EX P1, PT, RZ, UR11, PT, P1 ;  /* 0x0000000bff007c0c */ /* 0x000fe4000bf25310 */
[----:B------:R-:W-:-:S04]  /*07e0*/  ISETP.EQ.AND P0, PT, R8, RZ, P0 ;  /* 0x000000ff0800720c */ /* 0x000fc80000702270 */
[----:B------:R-:W-:-:S04]  /*07f0*/  SEL R16, RZ, 0x1, !P0 ;  /* 0x00000001ff107807 */ /* 0x000fc80004000000 */
[----:B------:R-:W-:Y:S01]  /*0800*/  SEL R16, R16, 0x2, P3 ;  /* 0x0000000210107807 */ /* 0x000fe20001800000 */
[----:B------:R0:W1:Y:S01]  /*0810*/  @!UP1 SYNCS.EXCH.64 URZ, [UR8+0x158], UR4 ;  /* 0x00015804083f95b2 */ /* 0x0000620008000100 */
[----:B------:R-:W-:Y:S01]  /*0820*/  NOP ;  /* 0x0000000000007918 */ /* 0x000fe20000000000 */
[----:B------:R0:W1:Y:S01]  /*0830*/  @!UP2 SYNCS.EXCH.64 URZ, [UR9+0x130], UR6 ;  /* 0x00013006093fa5b2 */ /* 0x0000620008000100 */
[----:B------:R0:W1:Y:S01]  /*0840*/  @!UP3 SYNCS.EXCH.64 URZ, [UR9+0x138], UR6 ;  /* 0x00013806093fb5b2 */ /* 0x0000620008000100 */
[----:B------:R0:W1:Y:S01]  /*0850*/  @!UP4 SYNCS.EXCH.64 URZ, [UR9+0x140], UR6 ;  /* 0x00014006093fc5b2 */ /* 0x0000620008000100 */
[----:B------:R0:W1:Y:S01]  /*0860*/  @!UP5 SYNCS.EXCH.64 URZ, [UR9+0x148], UR6 ;  /* 0x00014806093fd5b2 */ /* 0x0000620008000100 */
[----:B------:R-:W-:Y:S01]  /*0870*/  NOP ;  /* 0x0000000000007918 */ /* 0x000fe20000000000 */
[----:B-1----:R-:W-:Y:S06]  /*0880*/  BAR.SYNC.DEFER_BLOCKING 0x0 ;  /* 0x0000000000007b1d */ /* 0x002fec0000010000 */
[----:B0-2---:R-:W-:Y:S05]  /*0890*/  @!P1 BRA `(.L_x_4) ;  /* 0x00000000001c9947 */ /* 0x005fea0003800000 */
[----:B------:R-:W0:Y:S02]  /*08a0*/  LDC.64 R6, c[0x0][0x598] ;  /* 0x00016600ff067b82 */ /* 0x000e240000000a00 */
[----:B0-----:R-:W2:Y:S02]  /*08b0*/  LDG.E.64 R6, desc[UR36][R6.64] ;  /* 0x0000002406067981 */ /* 0x001ea4000c1e1b00 */
[----:B--2---:R-:W-:-:S04]  /*08c0*/  ISETP.NE.U32.AND P0, PT, R6, RZ, PT ;  /* 0x000000ff0600720c */ /* 0x004fc80003f05070 */
[----:B------:R-:W-:-:S13]  /*08d0*/  ISETP.NE.AND.EX P0, PT, R7, RZ, PT, P0 ;  /* 0x000000ff0700720c */ /* 0x000fda0003f05300 */
[----:B------:R-:W-:Y:S05]  /*08e0*/  @!P0 BRA `(.L_x_4) ;  /* 0x0000000000088947 */ /* 0x000fea0003800000 */
[----:B------:R1:W5:Y:S01]  /*08f0*/  LD.E R88, desc[UR36][R6.64] ;  /* 0x0000002406587980 */ /* 0x000362000c101900 */
[----:B------:R-:W-:Y:S05]  /*0900*/  BRA `(.L_x_5) ;  /* 0x0000000000247947 */ /* 0x000fea0003800000 */
.L_x_4:
[----:B------:R-:W-:Y:S02]  /*0910*/  ULDC.64 UR4, c[0x0][0x588] ;  /* 0x0001620000047ab9 */ /* 0x000fe40000000a00 */
[----:B------:R-:W-:-:S04]  /*0920*/  ISETP.NE.U32.AND P0, PT, RZ, UR4, PT ;  /* 0x00000004ff007c0c */ /* 0x000fc8000bf05070 */
[----:B------:R-:W-:-:S13]  /*0930*/  ISETP.NE.AND.EX P0, PT, RZ, UR5, PT, P0 ;  /* 0x00000005ff007c0c */ /* 0x000fda000bf05300 */
[----:B------:R-:W-:Y:S05]  /*0940*/  @!P0 BRA `(.L_x_6) ;  /* 0x00000000000c8947 */ /* 0x000fea0003800000 */
[----:B------:R-:W0:Y:S02]  /*0950*/  LDC.64 R88, c[0x0][0x588] ;  /* 0x00016200ff587b82 */ /* 0x000e240000000a00 */
[----:B0-----:R0:W5:Y:S01]  /*0960*/  LDG.E R88, desc[UR36][R88.64] ;  /* 0x0000002458587981 */ /* 0x001162000c1e1900 */
[----:B------:R-:W-:Y:S05]  /*0970*/  BRA `(.L_x_5) ;  /* 0x0000000000087947 */ /* 0x000fea0003800000 */
.L_x_6:
[----:B------:R-:W-:Y:S02]  /*0980*/  ULDC UR4, c[0x0][0x580] ;  /* 0x0001600000047ab9 */ /* 0x000fe40000000800 */
[----:B------:R-:W-:-:S07]  /*0990*/  IMAD.U32 R88, RZ, RZ, UR4 ;  /* 0x00000004ff587e24 */ /* 0x000fce000f8e00ff */
.L_x_5:
[----:B------:R-:W-:Y:S02]  /*09a0*/  ULDC.64 UR4, c[0x0][0x5a0] ;  /* 0x0001680000047ab9 */ /* 0x000fe40000000a00 */
[----:B------:R-:W-:-:S04]  /*09b0*/  ISETP.NE.U32.AND P0, PT, RZ, UR4, PT ;  /* 0x00000004ff007c0c */ /* 0x000fc8000bf05070 */
[----:B------:R-:W-:-:S13]  /*09c0*/  ISETP.NE.AND.EX P0, PT, RZ, UR5, PT, P0 ;  /* 0x00000005ff007c0c */ /* 0x000fda000bf05300 */
[----:B------:R-:W-:Y:S05]  /*09d0*/  @!P0 BRA `(.L_x_7) ;  /* 0x00000000001c8947 */ /* 0x000fea0003800000 */
[----:B-1----:R-:W1:Y:S02]  /*09e0*/  LDC.64 R6, c[0x0][0x5a0] ;  /* 0x00016800ff067b82 */ /* 0x002e640000000a00 */
[----:B-1----:R-:W2:Y:S02]  /*09f0*/  LDG.E.64 R6, desc[UR36][R6.64] ;  /* 0x0000002406067981 */ /* 0x002ea4000c1e1b00 */
[----:B--2---:R-:W-:-:S04]  /*0a00*/  ISETP.NE.U32.AND P0, PT, R6, RZ, PT ;  /* 0x000000ff0600720c */ /* 0x004fc80003f05070 */
[----:B------:R-:W-:-:S13]  /*0a10*/  ISETP.NE.AND.EX P0, PT, R7, RZ, PT, P0 ;  /* 0x000000ff0700720c */ /* 0x000fda0003f05300 */
[----:B------:R-:W-:Y:S05]  /*0a20*/  @!P0 BRA `(.L_x_7) ;  /* 0x0000000000088947 */ /* 0x000fea0003800000 */
[----:B0-----:R2:W5:Y:S01]  /*0a30*/  LD.E R89, desc[UR36][R6.64] ;  /* 0x0000002406597980 */ /* 0x001562000c101900 */
[----:B------:R-:W-:Y:S05]  /*0a40*/  BRA `(.L_x_8) ;  /* 0x0000000000247947 */ /* 0x000fea0003800000 */
.L_x_7:
[----:B------:R-:W-:Y:S02]  /*0a50*/  ULDC.64 UR4, c[0x0][0x590] ;  /* 0x0001640000047ab9 */ /* 0x000fe40000000a00 */
[----:B------:R-:W-:-:S04]  /*0a60*/  ISETP.NE.U32.AND P0, PT, RZ, UR4, PT ;  /* 0x00000004ff007c0c */ /* 0x000fc8000bf05070 */
[----:B------:R-:W-:-:S13]  /*0a70*/  ISETP.NE.AND.EX P0, PT, RZ, UR5, PT, P0 ;  /* 0x00000005ff007c0c */ /* 0x000fda000bf05300 */
[----:B------:R-:W-:Y:S05]  /*0a80*/  @!P0 BRA `(.L_x_9) ;  /* 0x00000000000c8947 */ /* 0x000fea0003800000 */
[----:B-1----:R-:W0:Y:S02]  /*0a90*/  LDC.64 R6, c[0x0][0x590] ;  /* 0x00016400ff067b82 */ /* 0x002e240000000a00 */
[----:B0-----:R0:W5:Y:S01]  /*0aa0*/  LDG.E R89, desc[UR36][R6.64] ;  /* 0x0000002406597981 */ /* 0x001162000c1e1900 */
[----:B------:R-:W-:Y:S05]  /*0ab0*/  BRA `(.L_x_8) ;  /* 0x0000000000087947 */ /* 0x000fea0003800000 */
.L_x_9:
[----:B------:R-:W-:Y:S02]  /*0ac0*/  ULDC UR4, c[0x0][0x584] ;  /* 0x0001610000047ab9 */ /* 0x000fe40000000800 */
[----:B0-----:R-:W-:-:S07]  /*0ad0*/  IMAD.U32 R89, RZ, RZ, UR4 ;  /* 0x00000004ff597e24 */ /* 0x001fce000f8e00ff */
.L_x_8:
[----:B------:R-:W3:Y:S01]  /*0ae0*/  LDC R2, c[0x0][0x65c] ;  /* 0x00019700ff027b82 */ /* 0x000ee20000000800 */
[----:B------:R-:W4:Y:S01]  /*0af0*/  S2R R14, SR_CTAID.Y ;  /* 0x00000000000e7919 */ /* 0x000f220000002600 */
[----:B------:R-:W-:Y:S01]  /*0b00*/  ULDC UR6, c[0x0][0x28c] ;  /* 0x0000a30000067ab9 */ /* 0x000fe20000000800 */
[----:B------:R-:W-:Y:S01]  /*0b10*/  ISETP.NE.AND P0, PT, R8, 0x2, PT ;  /* 0x000000020800780c */ /* 0x000fe20003f05270 */
[----:B------:R-:W-:Y:S01]  /*0b20*/  UIADD3 UR6, UR6, 0x1f, URZ ;  /* 0x0000001f06067890 */ /* 0x000fe2000fffe03f */
[----:B012---:R-:W0:Y:S01]  /*0b30*/  S2R R6, SR_CTAID.X ;  /* 0x0000000000067919 */ /* 0x007e220000002500 */
[----:B------:R-:W-:Y:S01]  /*0b40*/  IMAD.MOV.U32 R7, RZ, RZ, RZ ;  /* 0x000000ffff077224 */ /* 0x000fe200078e00ff */
[----:B------:R-:W-:Y:S01]  /*0b50*/  UMOV UR38, URZ ;  /* 0x0000003f00267c82 */ /* 0x000fe20008000000 */
[----:B------:R-:W-:Y:S01]  /*0b60*/  USHF.R.S32.HI UR7, URZ, 0x1f, UR6 ;  /* 0x0000001f3f077899 */ /* 0x000fe20008011406 */
[----:B------:R-:W-:Y:S01]  /*0b70*/  UMOV UR39, URZ ;  /* 0x0000003f00277c82 */ /* 0x000fe20008000000 */
[----:B------:R-:W-:-:S02]  /*0b80*/  ULDC.64 UR8, c[0x0][0x650] ;  /* 0x0001940000087ab9 */ /* 0x000fc40000000a00 */
[----:B------:R-:W-:-:S04]  /*0b90*/  ULEA.HI UR7, UR7, UR6, URZ, 0x5 ;  /* 0x0000000607077291 */ /* 0x000fc8000f8f283f */
[----:B------:R-:W-:Y:S01]  /*0ba0*/  USHF.R.S32.HI UR40, URZ, 0x5, UR7 ;  /* 0x000000053f287899 */ /* 0x000fe20008011407 */
[----:B---3--:R-:W-:-:S13]  /*0bb0*/  ISETP.NE.AND P1, PT, R2, 0x1, PT ;  /* 0x000000010200780c */ /* 0x008fda0003f25270 */
[----:B------:R-:W0:Y:S01]  /*0bc0*/  @P1 LDC R19, c[0x0][0x10] ;  /* 0x00000400ff131b82 */ /* 0x000e220000000800 */
[----:B----4-:R-:W-:Y:S02]  /*0bd0*/  @P1 IMAD.MOV.U32 R8, RZ, RZ, R14 ;  /* 0x000000ffff081224 */ /* 0x010fe400078e000e */
[----:B------:R-:W-:Y:S02]  /*0be0*/  @P1 IMAD.MOV.U32 R9, RZ, RZ, RZ ;  /* 0x000000ffff091224 */ /* 0x000fe400078e00ff */
[----:B------:R-:W-:-:S03]  /*0bf0*/  @P1 IMAD.MOV.U32 R17, RZ, RZ, RZ ;  /* 0x000000ffff111224 */ /* 0x000fc600078e00ff */
[----:B------:R-:W1:Y:S01]  /*0c00*/  @!P1 LDC R11, c[0x0][0xc] ;  /* 0x00000300ff0b9b82 */ /* 0x000e620000000800 */
[----:B------:R-:W-:Y:S01]  /*0c10*/  ULDC UR4, c[0x0][0xc] ;  /* 0x0000030000047ab9 */ /* 0x000fe20000000800 */
[----:B------:R-:W-:Y:S02]  /*0c20*/  ULDC UR5, c[0x0][0x10] ;  /* 0x0000040000057ab9 */ /* 0x000fe40000000800 */
[----:B------:R-:W-:-:S04]  /*0c30*/  UIMAD.WIDE.U32 UR4, UR4, UR5, URZ ;  /* 0x00000005040472a5 */ /* 0x000fc8000f8e003f */
[----:B------:R-:W2:Y:S01]  /*0c40*/  LDC R2, c[0x0][0x14] ;  /* 0x00000500ff027b82 */ /* 0x000ea20000000800 */
[----:B0-----:R-:W-:-:S04]  /*0c50*/  @P1 IMAD.WIDE.U32 R18, R6, R19, R8 ;  /* 0x0000001306121225 */ /* 0x001fc800078e0008 */
[----:B------:R-:W-:Y:S02]  /*0c60*/  @P1 IMAD.IADD R17, R19, 0x1, R17 ;  /* 0x0000000113111824 */ /* 0x000fe400078e0211 */
[----:B-1----:R-:W-:-:S04]  /*0c70*/  @!P1 IMAD.WIDE.U32 R8, R11, R14, R6 ;  /* 0x0000000e0b089225 */ /* 0x002fc800078e0006 */
[----:B------:R-:W-:Y:S02]  /*0c80*/  @!P1 IMAD.MOV.U32 R18, RZ, RZ, R8 ;  /* 0x000000ffff129224 */ /* 0x000fe400078e0008 */
[----:B------:R-:W-:Y:S02]  /*0c90*/  @!P1 IMAD.MOV.U32 R17, RZ, RZ, R9 ;  /* 0x000000ffff119224 */ /* 0x000fe400078e0009 */
[----:B--2---:R-:W-:-:S04]  /*0ca0*/  IMAD.WIDE.U32 R12, R2, UR4, RZ ;  /* 0x00000004020c7c25 */ /* 0x004fc8000f8e00ff */
[----:B------:R-:W-:Y:S01]  /*0cb0*/  IMAD R23, R2, UR5, RZ ;  /* 0x0000000502177c24 */ /* 0x000fe2000f8e02ff */
[----:B------:R0:W-:Y:S03]  /*0cc0*/  STL.64 [R1], R12 ;  /* 0x0000000c01007387 */ /* 0x0001e60000100a00 */
[----:B------:R-:W-:Y:S01]  /*0cd0*/  IMAD.IADD R23, R13, 0x1, R23 ;  /* 0x000000010d177824 */ /* 0x000fe200078e0217 */
[----:B------:R-:W-:Y:S06]  /*0ce0*/  @P0 BRA `(.L_x_10) ;  /* 0x0000000000200947 */ /* 0x000fec0003800000 */
[----:B------:R-:W-:Y:S01]  /*0cf0*/  UISETP.GE.U32.AND UP0, UPT, UR40, 0x12, UPT ;  /* 0x000000122800788c */ /* 0x000fe2000bf06070 */
[----:B------:R-:W-:Y:S01]  /*0d00*/  IADD3 R18, P0, R18, R12, RZ ;  /* 0x0000000c12127210 */ /* 0x000fe20007f1e0ff */
[----:B------:R-:W-:Y:S01]  /*0d10*/  UIMAD.WIDE.U32 UR4, UR40, 0x38e38e39, URZ ;  /* 0x38e38e39280478a5 */ /* 0x000fe2000f8e003f */
[----:B------:R-:W-:-:S03]  /*0d20*/  UMOV UR39, URZ ;  /* 0x0000003f00277c82 */ /* 0x000fc60008000000 */
[----:B------:R-:W-:Y:S01]  /*0d30*/  USHF.R.U32.HI UR4, URZ, 0x2, UR5 ;  /* 0x000000023f047899 */ /* 0x000fe20008011605 */
[----:B------:R-:W-:-:S03]  /*0d40*/  IMAD.X R17, R23, 0x1, R17, P0 ;  /* 0x0000000117117824 */ /* 0x000fc600000e0611 */
[----:B------:R-:W-:Y:S02]  /*0d50*/  UIMAD UR38, UR4, -0x12, UR40 ;  /* 0xffffffee042678a4 */ /* 0x000fe4000f8e0228 */
[----:B------:R-:W-:-:S12]  /*0d60*/  @UP0 ULOP3.LUT UR39, UR4, 0x1, URZ, 0xc0, !UPT ;  /* 0x0000000104270892 */ /* 0x000fd8000f8ec03f */
.L_x_10:
[----:B------:R-:W-:Y:S01]  /*0d70*/  ISETP.GE.U32.AND P0, PT, R18, UR8, PT ;  /* 0x0000000812007c0c */ /* 0x000fe2000bf06070 */
[----:B------:R-:W-:Y:S01]  /*0d80*/  IMAD.MOV.U32 R19, RZ, RZ, -0x1 ;  /* 0xffffffffff137424 */ /* 0x000fe200078e00ff */
[----:B------:R-:W-:Y:S01]  /*0d90*/  PRMT R8, RZ, 0x7610, R8 ;  /* 0x00007610ff087816 */ /* 0x000fe20000000008 */
[----:B------:R-:W-:Y:S01]  /*0da0*/  IMAD.MOV.U32 R22, RZ, RZ, -0x1 ;  /* 0xffffffffff167424 */ /* 0x000fe200078e00ff */
[----:B------:R-:W-:Y:S01]  /*0db0*/  ISETP.GE.U32.AND.EX P0, PT, R17, UR9, PT, P0 ;  /* 0x0000000911007c0c */ /* 0x000fe2000bf06100 */
[----:B------:R-:W-:-:S12]  /*0dc0*/  IMAD.MOV.U32 R2, RZ, RZ, -0x1 ;  /* 0xffffffffff027424 */ /* 0x000fd800078e00ff */
[----:B------:R-:W-:Y:S05]  /*0dd0*/  @P0 BRA `(.L_x_11) ;  /* 0x00000004005c0947 */ /* 0x000fea0003800000 */
[----:B------:R-:W1:Y:S01]  /*0de0*/  LDC.64 R20, c[0x0][0x628] ;  /* 0x00018a00ff147b82 */ /* 0x000e620000000a00 */
[----:B------:R-:W-:Y:S02]  /*0df0*/  IMAD.MOV.U32 R8, RZ, RZ, R18 ;  /* 0x000000ffff087224 */ /* 0x000fe400078e0012 */
[----:B------:R-:W-:-:S05]  /*0e00*/  IMAD.MOV.U32 R9, RZ, RZ, R17 ;  /* 0x000000ffff097224 */ /* 0x000fca00078e0011 */
[----:B------:R-:W2:Y:S08]  /*0e10*/  LDC R2, c[0x0][0x630] ;  /* 0x00018c00ff027b82 */ /* 0x000eb00000000800 */
[----:B------:R-:W3:Y:S01]  /*0e20*/  LDC.64 R24, c[0x0][0x620] ;  /* 0x00018800ff187b82 */ /* 0x000ee20000000a00 */
[----:B-1----:R-:W-:-:S04]  /*0e30*/  ISETP.NE.U32.AND P0, PT, R20, RZ, PT ;  /* 0x000000ff1400720c */ /* 0x002fc80003f05070 */
[----:B------:R-:W-:-:S13]  /*0e40*/  ISETP.NE.AND.EX P0, PT, R21, RZ, PT, P0 ;  /* 0x000000ff1500720c */ /* 0x000fda0003f05300 */
[----:B--23--:R-:W-:Y:S05]  /*0e50*/  @!P0 BRA `(.L_x_12) ;  /* 0x0000000000288947 */ /* 0x00cfea0003800000 */
[----:B0-----:R-:W0:Y:S02]  /*0e60*/  LDC R13, c[0x0][0x634] ;  /* 0x00018d00ff0d7b82 */ /* 0x001e240000000800 */
[----:B0-----:R-:W-:-:S05]  /*0e70*/  IADD3 R13, P0, R18, R13, RZ ;  /* 0x0000000d120d7210 */ /* 0x001fca0007f1e0ff */
[----:B------:R-:W-:-:S04]  /*0e80*/  IMAD.X R15, RZ, RZ, R17, P0 ;  /* 0x000000ffff0f7224 */ /* 0x000fc800000e0611 */
[----:B------:R-:W-:-:S04]  /*0e90*/  IMAD.WIDE.U32 R8, R15, R20, RZ ;  /* 0x000000140f087225 */ /* 0x000fc800078e00ff */
[----:B------:R-:W-:-:S04]  /*0ea0*/  IMAD.WIDE.U32 R10, P0, R13, R21, R8 ;  /* 0x000000150d0a7225 */ /* 0x000fc80007800008 */
[----:B------:R-:W-:-:S04]  /*0eb0*/  IMAD.WIDE.U32 R8, R13, R20, RZ ;  /* 0x000000140d087225 */ /* 0x000fc800078e00ff */
[----:B------:R-:W-:Y:S01]  /*0ec0*/  IMAD.X R13, RZ, RZ, RZ, P0 ;  /* 0x000000ffff0d7224 */ /* 0x000fe200000e06ff */
[----:B------:R-:W-:Y:S01]  /*0ed0*/  IADD3 RZ, P0, R9, R10, RZ ;  /* 0x0000000a09ff7210 */ /* 0x000fe20007f1e0ff */
[----:B------:R-:W-:-:S04]  /*0ee0*/  IMAD.MOV.U32 R12, RZ, RZ, R11 ;  /* 0x000000ffff0c7224 */ /* 0x000fc800078e000b */
[----:B------:R-:W-:-:S08]  /*0ef0*/  IMAD.WIDE.U32.X R8, R15, R21, R12, P0 ;  /* 0x000000150f087225 */ /* 0x000fd000000e040c */
.L_x_12:
[-CC-:B------:R-:W-:Y:S01]  /*0f00*/  SHF.R.U64 R31, R8, R2.reuse, R9.reuse ;  /* 0x00000002081f7219 */ /* 0x180fe20000001209 */
[----:B0-----:R-:W0:Y:S01]  /*0f10*/  LDC R12, c[0x0][0x618] ;  /* 0x00018600ff0c7b82 */ /* 0x001e220000000800 */
[----:B------:R-:W-:Y:S01]  /*0f20*/  SHF.R.U32.HI R7, RZ, R2, R9 ;  /* 0x00000002ff077219 */ /* 0x000fe20000011609 */
[----:B------:R-:W-:Y:S01]  /*0f30*/  ULDC UR4, c[0x0][0x150] ;  /* 0x0000540000047ab9 */ /* 0x000fe20000000800 */
[----:B------:R-:W-:Y:S01]  /*0f40*/  IADD3 R11, P0, RZ, -R31, RZ ;  /* 0x8000001fff0b7210 */ /* 0x000fe20007f1e0ff */
[----:B------:R-:W-:Y:S01]  /*0f50*/  IMAD.MOV.U32 R19, RZ, RZ, R17 ;  /* 0x000000ffff137224 */ /* 0x000fe200078e0011 */
[----:B------:R-:W-:-:S03]  /*0f60*/  I2FP.F32.U32 R2, R6 ;  /* 0x0000000600027245 */ /* 0x000fc60000201000 */
[----:B------:R-:W1:Y:S01]  /*0f70*/  LDC.64 R26, c[0x0][0x640] ;  /* 0x00019000ff1a7b82 */ /* 0x000e620000000a00 */
[----:B------:R-:W-:Y:S02]  /*0f80*/  IMAD.X R13, RZ, RZ, ~R7, P0 ;  /* 0x000000ffff0d7224 */ /* 0x000fe400000e0e07 */
[----:B------:R-:W-:Y:S01]  /*0f90*/  FMUL R2, R2, UR4 ;  /* 0x0000000402027c20 */ /* 0x000fe20008400000 */
[----:B------:R-:W-:Y:S01]  /*0fa0*/  IMAD.WIDE.U32 R8, R11, R24, R18 ;  /* 0x000000180b087225 */ /* 0x000fe200078e0012 */
[----:B------:R-:W-:-:S03]  /*0fb0*/  ULDC UR4, c[0x0][0x154] ;  /* 0x0000550000047ab9 */ /* 0x000fc60000000800 */
[----:B------:R-:W-:Y:S01]  /*0fc0*/  IMAD R10, R13, R24, RZ ;  /* 0x000000180d0a7224 */ /* 0x000fe200078e02ff */
[----:B------:R-:W2:Y:S01]  /*0fd0*/  LDC R7, c[0x0][0x144] ;  /* 0x00005100ff077b82 */ /* 0x000ea20000000800 */
[----:B------:R-:W3:Y:S02]  /*0fe0*/  F2I.U32.TRUNC.NTZ R2, R2 ;  /* 0x0000000200027305 */ /* 0x000ee4000020f000 */
[----:B------:R-:W-:-:S04]  /*0ff0*/  IMAD R11, R11, R25, R10 ;  /* 0x000000190b0b7224 */ /* 0x000fc800078e020a */
[----:B------:R-:W-:Y:S01]  /*1000*/  IMAD.IADD R9, R9, 0x1, R11 ;  /* 0x0000000109097824 */ /* 0x000fe200078e020b */
[----:B------:R-:W4:Y:S01]  /*1010*/  LDC R22, c[0x0][0x608] ;  /* 0x00018200ff167b82 */ /* 0x000f220000000800 */
[----:B------:R-:W-:-:S03]  /*1020*/  IMAD.MOV.U32 R11, RZ, RZ, -0x1 ;  /* 0xffffffffff0b7424 */ /* 0x000fc600078e00ff */
[--C-:B0-----:R-:W-:Y:S02]  /*1030*/  SHF.R.U64 R20, R8, R12, R9.reuse ;  /* 0x0000000c08147219 */ /* 0x101fe40000001209 */
[----:B------:R-:W-:Y:S02]  /*1040*/  I2FP.F32.U32 R8, R14 ;  /* 0x0000000e00087245 */ /* 0x000fe40000201000 */
[----:B------:R-:W0:Y:S01]  /*1050*/  LDC R24, c[0x0][0x658] ;  /* 0x00019600ff187b82 */ /* 0x000e220000000800 */
[----:B-1----:R-:W-:Y:S01]  /*1060*/  ISETP.NE.U32.AND P0, PT, R26, RZ, PT ;  /* 0x000000ff1a00720c */ /* 0x002fe20003f05070 */
[----:B---3--:R-:W-:Y:S02]  /*1070*/  IMAD.MOV R10, RZ, RZ, -R2 ;  /* 0x000000ffff0a7224 */ /* 0x008fe400078e0a02 */
[----:B------:R-:W-:Y:S01]  /*1080*/  FMUL R8, R8, UR4 ;  /* 0x0000000408087c20 */ /* 0x000fe20008400000 */
[----:B------:R-:W-:Y:S02]  /*1090*/  SHF.R.U32.HI R9, RZ, R12, R9 ;  /* 0x0000000cff097219 */ /* 0x000fe40000011609 */
[----:B------:R-:W-:Y:S01]  /*10a0*/  ISETP.NE.AND.EX P0, PT, R27, RZ, PT, P0 ;  /* 0x000000ff1b00720c */ /* 0x000fe20003f05300 */
[----:B------:R1:W3:Y:S01]  /*10b0*/  F2I.U32.TRUNC.NTZ R15, R8 ;  /* 0x00000008000f7305 */ /* 0x0002e2000020f000 */
[----:B------:R-:W1:Y:S01]  /*10c0*/  LDC R19, c[0x0][0x148] ;  /* 0x00005200ff137b82 */ /* 0x000e620000000800 */
[----:B--2---:R-:W-:-:S07]  /*10d0*/  IMAD R2, R7, R10, R6 ;  /* 0x0000000a07027224 */ /* 0x004fce00078e0206 */
[----:B------:R-:W2:Y:S01]  /*10e0*/  LDC R25, c[0x0][0x600] ;  /* 0x00018000ff197b82 */ /* 0x000ea20000000800 */
[-CC-:B----4-:R-:W-:Y:S02]  /*10f0*/  SHF.R.U64 R32, R20, R22.reuse, R9.reuse ;  /* 0x0000001614207219 */ /* 0x190fe40000001209 */
[----:B------:R-:W-:Y:S01]  /*1100*/  SHF.R.U32.HI R7, RZ, R22, R9 ;  /* 0x00000016ff077219 */ /* 0x000fe20000011609 */
[----:B------:R-:W-:-:S04]  /*1110*/  IMAD.MOV.U32 R9, RZ, RZ, 0x1 ;  /* 0x00000001ff097424 */ /* 0x000fc800078e00ff */
[----:B------:R-:W4:Y:S01]  /*1120*/  LDC R28, c[0x0][0x648] ;  /* 0x00019200ff1c7b82 */ /* 0x000f220000000800 */
[-C--:B0-----:R-:W-:Y:S02]  /*1130*/  SHF.L.U32 R6, R11, R24.reuse, RZ ;  /* 0x000000180b067219 */ /* 0x081fe400000006ff */
[--C-:B------:R-:W-:Y:S02]  /*1140*/  SHF.R.U64 R22, R32, R24, R7.reuse ;  /* 0x0000001820167219 */ /* 0x100fe40000001207 */
[----:B------:R-:W-:Y:S02]  /*1150*/  LOP3.LUT R13, RZ, R6, RZ, 0x33, !PT ;  /* 0x00000006ff0d7212 */ /* 0x000fe400078e33ff */
[-C--:B------:R-:W-:Y:S01]  /*1160*/  SHF.R.U32.HI R7, RZ, R24.reuse, R7 ;  /* 0x00000018ff077219 */ /* 0x080fe20000011607 */
[----:B------:R-:W0:Y:S01]  /*1170*/  LDC R29, c[0x0][0x638] ;  /* 0x00018e00ff1d7b82 */ /* 0x000e220000000800 */
[----:B------:R-:W-:Y:S01]  /*1180*/  SHF.L.U32 R12, R9, R24, RZ ;  /* 0x00000018090c7219 */ /* 0x000fe200000006ff */
[----:B------:R-:W-:-:S06]  /*1190*/  IMAD.MOV.U32 R6, RZ, RZ, R22 ;  /* 0x000000ffff067224 */ /* 0x000fcc00078e0016 */
[----:B------:R-:W0:Y:S01]  /*11a0*/  LDC R30, c[0x0][0x610] ;  /* 0x00018400ff1e7b82 */ /* 0x000e220000000800 */
[----:B-1-3--:R-:W-:Y:S05]  /*11b0*/  @!P0 BRA `(.L_x_13) ;  /* 0x0000000000288947 */ /* 0x00afea0003800000 */
[----:B------:R-:W1:Y:S02]  /*11c0*/  LDC R11, c[0x0][0x64c] ;  /* 0x00019300ff0b7b82 */ /* 0x000e640000000800 */
[----:B-1----:R-:W-:-:S05]  /*11d0*/  IADD3 R11, P0, R22, R11, RZ ;  /* 0x0000000b160b7210 */ /* 0x002fca0007f1e0ff */
        /* <DEDUP_REMOVED lines=8> */
.L_x_13:
[----:B----4-:R-:W-:Y:S01]  /*1260*/  SHF.R.U64 R6, R6, R28, R7 ;  /* 0x0000001c06067219 */ /* 0x010fe20000001207 */
[----:B--2---:R-:W-:Y:S01]  /*1270*/  VIADD R7, R25, 0xffffffff ;  /* 0xffffffff19077836 */ /* 0x004fe20000000000 */
[----:B------:R-:W-:Y:S01]  /*1280*/  LOP3.LUT R13, R32, R13, RZ, 0xc0, !PT ;  /* 0x0000000d200d7212 */ /* 0x000fe200078ec0ff */
[----:B------:R-:W-:Y:S02]  /*1290*/  IMAD.MOV R15, RZ, RZ, -R15 ;  /* 0x000000ffff0f7224 */ /* 0x000fe400078e0a0f */
[----:B------:R-:W-:Y:S01]  /*12a0*/  IMAD.MOV R8, RZ, RZ, -R6 ;  /* 0x000000ffff087224 */ /* 0x000fe200078e0a06 */
[----:B------:R-:W-:Y:S01]  /*12b0*/  LOP3.LUT R7, R20, R7, RZ, 0xc0, !PT ;  /* 0x0000000714077212 */ /* 0x000fe200078ec0ff */
[----:B------:R-:W-:Y:S02]  /*12c0*/  IMAD R13, R12, R6, R13 ;  /* 0x000000060c0d7224 */ /* 0x000fe400078e020d */
[----:B------:R-:W-:Y:S02]  /*12d0*/  @P1 IMAD R2, R19, R15, R14 ;  /* 0x0000000f13021224 */ /* 0x000fe400078e020e */
[----:B0-----:R-:W-:-:S02]  /*12e0*/  IMAD R6, R8, R29, R22 ;  /* 0x0000001d08067224 */ /* 0x001fc400078e0216 */
[----:B------:R-:W-:Y:S02]  /*12f0*/  IMAD R2, R13, R30, R2 ;  /* 0x0000001e0d027224 */ /* 0x000fe400078e0202 */
[----:B------:R-:W-:Y:S02]  /*1300*/  IMAD R19, R6, R25, R7 ;  /* 0x0000001906137224 */ /* 0x000fe400078e0207 */
[----:B------:R-:W-:-:S03]  /*1310*/  IMAD.MOV.U32 R8, RZ, RZ, 0x1 ;  /* 0x00000001ff087424 */ /* 0x000fc600078e00ff */
[----:B------:R-:W-:Y:S02]  /*1320*/  SEL R22, R19, R2, !P1 ;  /* 0x0000000213167207 */ /* 0x000fe40004800000 */
[----:B------:R-:W-:Y:S01]  /*1330*/  SEL R19, R2, R19, !P1 ;  /* 0x0000001302137207 */ /* 0x000fe20004800000 */
[----:B------:R-:W-:-:S07]  /*1340*/  IMAD.MOV.U32 R2, RZ, RZ, R31 ;  /* 0x000000ffff027224 */ /* 0x000fce00078e001f */
.L_x_11:
[----:B------:R-:W-:Y:S05]  /*1350*/  @!P2 BRA `(.L_x_14) ;  /* 0x000000540010a947 */ /* 0x000fea0003800000 */
[----:B------:R-:W-:-:S13]  /*1360*/  ISETP.GT.U32.AND P0, PT, R33, 0x1, PT ;  /* 0x000000012100780c */ /* 0x000fda0003f04070 */
[----:B------:R-:W-:Y:S05]  /*1370*/  @P0 EXIT ;  /* 0x000000000000094d */ /* 0x000fea0003800000 */
.L_x_15:
[----:B------:R-:W-:-:S08]  /*1380*/  NOP ;  /* 0x0000000000007918 */ /* 0x000fd00000000000 */
[----:B------:R-:W1:Y:S02]  /*1390*/  USETMAXREG.TRY_ALLOC.CTAPOOL UP0, 0xe8 ;  /* 0x000000e8000079c8 */ /* 0x000e640008000600 */
[----:B-1----:R-:W-:-:S13]  /*13a0*/  PLOP3.LUT P0, PT, PT, PT, UP0, 0x80, 0x0 ;  /* 0x000000000000781c */ /* 0x002fda0003f0f008 */
[----:B------:R-:W-:Y:S05]  /*13b0*/  @!P0 BRA `(.L_x_15) ;  /* 0xfffffffc00f08947 */ /* 0x000fea000383ffff */
[----:B------:R-:W-:-:S13]  /*13c0*/  LOP3.LUT P0, RZ, R8, 0xff, RZ, 0xc0, !PT ;  /* 0x000000ff08ff7812 */ /* 0x000fda000780c0ff */
[----:B------:R-:W-:Y:S05]  /*13d0*/  @!P0 EXIT ;  /* 0x000000000000894d */ /* 0x000fea0003800000 */
[----:B------:R-:W1:Y:S01]  /*13e0*/  S2UR UR4, SR_CgaCtaId ;  /* 0x00000000000479c3 */ /* 0x000e620000008800 */
[----:B------:R-:W-:Y:S01]  /*13f0*/  VIADD R6, R5, 0xffffffff ;  /* 0xffffffff05067836 */ /* 0x000fe20000000000 */
[----:B------:R-:W-:Y:S01]  /*1400*/  SHF.R.S32.HI R0, RZ, 0x1f, R3 ;  /* 0x0000001fff007819 */ /* 0x000fe20000011403 */
[----:B------:R-:W-:Y:S01]  /*1410*/  UMOV UR41, 0x400 ;  /* 0x0000040000297882 */ /* 0x000fe20000000000 */
[----:B------:R-:W-:Y:S01]  /*1420*/  UISETP.LT.AND UP0, UPT, UR40, 0x1, UPT ;  /* 0x000000012800788c */ /* 0x000fe2000bf01270 */
[----:B------:R-:W-:Y:S01]  /*1430*/  LOP3.LUT R100, R16, 0x1, RZ, 0xfc, !PT ;  /* 0x0000000110647812 */ /* 0x000fe200078efcff */
[----:B------:R-:W-:Y:S01]  /*1440*/  ULDC UR6, c[0x0][0x284] ;  /* 0x0000a10000067ab9 */ /* 0x000fe20000000800 */
[----:B------:R-:W-:Y:S01]  /*1450*/  R2UR UR42, R6 ;  /* 0x00000000062a72ca */ /* 0x000fe200000e0000 */
[----:B------:R-:W-:Y:S01]  /*1460*/  USEL UR43, UR40, 0x1, UP0 ;  /* 0x00000001282b7887 */ /* 0x000fe20008000000 */
[CC--:B------:R-:W-:Y:S01]  /*1470*/  LEA.HI R4, R0.reuse, R3.reuse, RZ, 0x2 ;  /* 0x0000000300047211 */ /* 0x0c0fe200078f10ff */
[----:B------:R-:W-:Y:S01]  /*1480*/  USHF.L.U32 UR46, UR40, 0x1, URZ ;  /* 0x00000001282e7899 */ /* 0x000fe2000800063f */
[----:B------:R-:W-:Y:S01]  /*1490*/  LEA.HI R0, R0, R3, RZ, 0x5 ;  /* 0x0000000300007211 */ /* 0x000fe200078f28ff */
[----:B------:R-:W-:Y:S01]  /*14a0*/  UIADD3 UR43, -UR43, UR40, URZ ;  /* 0x000000282b2b7290 */ /* 0x000fe2000fffe13f */
[----:B------:R-:W-:-:S02]  /*14b0*/  SHF.R.S32.HI R90, RZ, 0x2, R4 ;  /* 0x00000002ff5a7819 */ /* 0x000fc40000011404 */
[----:B------:R-:W-:Y:S02]  /*14c0*/  SHF.R.S32.HI R5, RZ, 0x1f, R4 ;  /* 0x0000001fff057819 */ /* 0x000fe40000011404 */
[----:B------:R-:W-:Y:S02]  /*14d0*/  LOP3.LUT R92, R4, 0xfffffffc, RZ, 0xc0, !PT ;  /* 0xfffffffc045c7812 */ /* 0x000fe400078ec0ff */
[----:B------:R-:W-:Y:S01]  /*14e0*/  LEA.HI R5, R5, R90, RZ, 0x3 ;  /* 0x0000005a05057211 */ /* 0x000fe200078f18ff */
[----:B------:R-:W-:Y:S01]  /*14f0*/  USHF.L.U32 UR42, UR42, 0x3, URZ ;  /* 0x000000032a2a7899 */ /* 0x000fe2000800063f */
[----:B------:R-:W-:Y:S01]  /*1500*/  ISETP.NE.AND P0, PT, R6, RZ, PT ;  /* 0x000000ff0600720c */ /* 0x000fe20003f05270 */
[----:B------:R-:W-:Y:S01]  /*1510*/  IMAD.IADD R92, R3, 0x1, -R92 ;  /* 0x00000001035c7824 */ /* 0x000fe200078e0a5c */
[----:B------:R-:W-:Y:S01]  /*1520*/  LOP3.LUT R5, R5, 0xfffffff8, RZ, 0xc0, !PT ;  /* 0xfffffff805057812 */ /* 0x000fe200078ec0ff */
[----:B-1----:R-:W-:Y:S01]  /*1530*/  ULEA UR41, UR4, UR41, 0x18 ;  /* 0x0000002904297291 */ /* 0x002fe2000f8ec03f */
[----:B------:R-:W-:Y:S01]  /*1540*/  SEL R101, RZ, 0x1, P0 ;  /* 0x00000001ff657807 */ /* 0x000fe20000000000 */
[----:B------:R-:W-:-:S02]  /*1550*/  IMAD.U32 R94, RZ, RZ, UR42 ;  /* 0x0000002aff5e7e24 */ /* 0x000fc4000f8e00ff */
[----:B------:R-:W-:Y:S01]  /*1560*/  UIADD3 UR47, UR41, 0x130, URZ ;  /* 0x00000130292f7890 */ /* 0x000fe2000fffe03f */
[----:B------:R-:W-:Y:S01]  /*1570*/  IMAD.IADD R90, R90, 0x1, -R5 ;  /* 0x000000015a5a7824 */ /* 0x000fe200078e0a05 */
[----:B------:R-:W-:Y:S01]  /*1580*/  UIADD3 UR4, UR41, 0x200, URZ ;  /* 0x0000020029047890 */ /* 0x000fe2000fffe03f */
[----:B------:R-:W-:Y:S01]  /*1590*/  SHF.R.S32.HI R5, RZ, 0x5, R0 ;  /* 0x00000005ff057819 */ /* 0x000fe20000011400 */
[----:B------:R-:W-:Y:S01]  /*15a0*/  UIADD3 UR5, UR41, 0x12200, URZ ;  /* 0x0001220029057890 */ /* 0x000fe2000fffe03f */
[C---:B------:R-:W-:Y:S01]  /*15b0*/  LOP3.LUT R96, R94.reuse, 0x8, RZ, 0xc0, !PT ;  /* 0x000000085e607812 */ /* 0x040fe200078ec0ff */
[----:B------:R-:W-:Y:S01]  /*15c0*/  USHF.R.U32.HI UR4, URZ, 0x4, UR4 ;  /* 0x000000043f047899 */ /* 0x000fe20008011604 */
[--C-:B------:R-:W-:Y:S01]  /*15d0*/  SHF.R.S32.HI R91, RZ, 0x1f, R90.reuse ;  /* 0x0000001fff5b7819 */ /* 0x100fe2000001145a */
[----:B------:R-:W-:Y:S01]  /*15e0*/  USHF.R.U32.HI UR5, URZ, 0x4, UR5 ;  /* 0x000000043f057899 */ /* 0x000fe20008011605 */
[C-C-:B------:R-:W-:Y:S01]  /*15f0*/  IMAD R97, R5.reuse, -0x10, -R90.reuse ;  /* 0xfffffff005617824 */ /* 0x140fe200078e0a5a */
[----:B------:R-:W-:Y:S01]  /*1600*/  ULOP3.LUT UR4, UR4, 0x3fff, URZ, 0xc0, !UPT ;  /* 0x00003fff04047892 */ /* 0x000fe2000f8ec03f */
[----:B------:R-:W-:Y:S01]  /*1610*/  IMAD.U32 R93, RZ, RZ, UR47 ;  /* 0x0000002fff5d7e24 */ /* 0x000fe2000f8e00ff */
[----:B------:R-:W-:Y:S01]  /*1620*/  ULOP3.LUT UR5, UR5, 0x3fff, URZ, 0xc0, !UPT ;  /* 0x00003fff05057892 */ /* 0x000fe2000f8ec03f */
[----:B------:R-:W-:Y:S01]  /*1630*/  IMAD.WIDE R90, R5, 0x10, R90 ;  /* 0x00000010055a7825 */ /* 0x000fe200078e025a */
[----:B------:R-:W-:Y:S01]  /*1640*/  LOP3.LUT R94, R94, 0x8, RZ, 0xc, !PT ;  /* 0x000000085e5e7812 */ /* 0x000fe200078e0cff */
[----:B------:R-:W-:Y:S01]  /*1650*/  ULOP3.LUT UR44, UR4, 0x10000, URZ, 0xfc, !UPT ;  /* 0x00010000042c7892 */ /* 0x000fe2000f8efc3f */
[----:B------:R-:W-:Y:S01]  /*1660*/  LOP3.LUT R96, R96, 0x18, RZ, 0x3c, !PT ;  /* 0x0000001860607812 */ /* 0x000fe200078e3cff */
[----:B------:R-:W-:Y:S01]  /*1670*/  VIADD R95, R93, UR42 ;  /* 0x0000002a5d5f7c36 */ /* 0x000fe20008000000 */
[----:B------:R-:W-:Y:S01]  /*1680*/  ULOP3.LUT UR45, UR5, 0x10000, URZ, 0xfc, !UPT ;  /* 0x00010000052d7892 */ /* 0x000fe2000f8efc3f */
[----:B------:R-:W-:-:S11]  /*1690*/  VIADD R97, R97, UR6 ;  /* 0x0000000661617c36 */ /* 0x000fd60008000000 */
.L_x_163:
[----:B------:R-:W-:Y:S01]  /*16a0*/  SHF.L.U32 R0, R101, 0x1f, RZ ;  /* 0x0000001f65007819 */ /* 0x000fe200000006ff */
[----:B------:R-:W-:Y:S02]  /*16b0*/  ULDC UR4, c[0x0][0x28c] ;  /* 0x0000a30000047ab9 */ /* 0x000fe40000000800 */
[----:B------:R-:W-:Y:S01]  /*16c0*/  ISETP.LT.AND P1, PT, RZ, UR4, PT ;  /* 0x00000004ff007c0c */ /* 0x000fe2000bf21270 */
[----:B------:R-:W1:Y:S02]  /*16d0*/  SYNCS.PHASECHK.TRANS64.TRYWAIT P0, [R93+UR42], R0 ;  /* 0x000000005d0075a7 */ /* 0x000e64000800016a */
[----:B-1-34-:R-:W-:Y:S10]  /*16e0*/  @!P0 BRA `(.L_x_16) ;  /* 0x00000068001c8947 */ /* 0x01aff40003800000 */
.L_x_199:
[----:B------:R-:W-:Y:S05]  /*16f0*/  @P1 BRA `(.L_x_17) ;  /* 0x0000000000401947 */ /* 0x000fea0003800000 */
[----:B-1----:R-:W-:Y:S01]  /*1700*/  MOV R0, 0x0 ;  /* 0x0000000000007802 */ /* 0x002fe20000000f00 */
[----:B------:R-:W-:Y:S01]  /*1710*/  ULDC.64 UR4, c[0x4][0x68] ;  /* 0x01001a0000047ab9 */ /* 0x000fe20000000a00 */
[----:B------:R-:W-:Y:S01]  /*1720*/  ULDC.64 UR6, c[0x4][0x8] ;  /* 0x0100020000067ab9 */ /* 0x000fe20000000a00 */
[----:B------:R-:W-:Y:S01]  /*1730*/  IMAD.U32 R4, RZ, RZ, UR4 ;  /* 0x00000004ff047e24 */ /* 0x000fe2000f8e00ff */
[----:B------:R1:W2:Y:S01]  /*1740*/  LDC.64 R14, c[0x4][R0] ;  /* 0x01000000000e7b82 */ /* 0x0002a20000000a00 */
[----:B------:R-:W-:Y:S01]  /*1750*/  IMAD.U32 R5, RZ, RZ, UR5 ;  /* 0x00000005ff057e24 */ /* 0x000fe2000f8e00ff */
[----:B------:R-:W-:Y:S01]  /*1760*/  ULDC.64 UR4, c[0x4][0x70] ;  /* 0x01001c0000047ab9 */ /* 0x000fe20000000a00 */
[----:B------:R-:W-:Y:S02]  /*1770*/  IMAD.U32 R10, RZ, RZ, UR6 ;  /* 0x00000006ff0a7e24 */ /* 0x000fe4000f8e00ff */
[----:B------:R-:W-:Y:S02]  /*1780*/  IMAD.U32 R6, RZ, RZ, UR4 ;  /* 0x00000004ff067e24 */ /* 0x000fe4000f8e00ff */
[----:B------:R-:W-:-:S02]  /*1790*/  IMAD.U32 R7, RZ, RZ, UR5 ;  /* 0x00000005ff077e24 */ /* 0x000fc4000f8e00ff */
[----:B------:R-:W-:Y:S02]  /*17a0*/  IMAD.U32 R11, RZ, RZ, UR7 ;  /* 0x00000007ff0b7e24 */ /* 0x000fe4000f8e00ff */
[----:B------:R-:W-:Y:S02]  /*17b0*/  IMAD.MOV.U32 R8, RZ, RZ, 0x1e1 ;  /* 0x000001e1ff087424 */ /* 0x000fe400078e00ff */
[----:B0-----:R-:W-:Y:S02]  /*17c0*/  IMAD.MOV.U32 R12, RZ, RZ, 0x1 ;  /* 0x00000001ff0c7424 */ /* 0x001fe400078e00ff */
[----:B-1----:R-:W-:-:S07]  /*17d0*/  IMAD.MOV.U32 R13, RZ, RZ, RZ ;  /* 0x000000ffff0d7224 */ /* 0x002fce00078e00ff */
[----:B------:R-:W-:-:S07]  /*17e0*/  LEPC R20, `(.L_x_17) ;  /* 0x000000001014794e */ /* 0x000fce0000000000 */
[----:B--2--5:R-:W-:Y:S05]  /*17f0*/  CALL.ABS.NOINC R14 ;  /* 0x000000000e007343 */ /* 0x024fea0003c00000 */
.L_x_17:
[----:B------:R-:W-:-:S13]  /*1800*/  ISETP.NE.AND P0, PT, R100, 0x3, PT ;  /* 0x000000036400780c */ /* 0x000fda0003f05270 */
[----:B------:R-:W-:Y:S05]  /*1810*/  @!P0 BRA `(.L_x_18) ;  /* 0x0000000000048947 */ /* 0x000fea0003800000 */
[----:B------:R-:W-:Y:S01]  /*1820*/  BPT.TRAP 0x1 ;  /* 0x000000040000795c */ /* 0x000fe20000300000 */
.L_x_18:
[----:B------:R-:W-:Y:S02]  /*1830*/  IMAD.U32 R3, RZ, RZ, UR38 ;  /* 0x00000026ff037e24 */ /* 0x000fe4000f8e00ff */
[----:B-1----:R-:W-:-:S03]  /*1840*/  IMAD.U32 R0, RZ, RZ, UR39 ;  /* 0x00000027ff007e24 */ /* 0x002fc6000f8e00ff */
[----:B------:R-:W-:Y:S02]  /*1850*/  LEA R3, R3, UR41, 0x3 ;  /* 0x0000002903037c11 */ /* 0x000fe4000f8e18ff */
[----:B------:R-:W-:-:S04]  /*1860*/  SHF.L.U32 R0, R0, 0x1f, RZ ;  /* 0x0000001f00007819 */ /* 0x000fc800000006ff */
[----:B------:R1:W2:Y:S01]  /*1870*/  SYNCS.PHASECHK.TRANS64.TRYWAIT P1, [R3+URZ], R0 ;  /* 0x00000000030075a7 */ /* 0x0002a2000802017f */
[----:B------:R-:W-:Y:S05]  /*1880*/  @!P0 BRA `(.L_x_19) ;  /* 0x0000000000048947 */ /* 0x000fea0003800000 */
[----:B------:R-:W-:Y:S01]  /*1890*/  BPT.TRAP 0x1 ;  /* 0x000000040000795c */ /* 0x000fe20000300000 */
.L_x_19:
[----:B--2---:R-:W-:Y:S05]  /*18a0*/  @P1 BRA `(.L_x_20) ;  /* 0x0000000000081947 */ /* 0x004fea0003800000 */
[----:B------:R-:W2:Y:S02]  /*18b0*/  SYNCS.PHASECHK.TRANS64.TRYWAIT P1, [R3+URZ], R0 ;  /* 0x00000000030075a7 */ /* 0x000ea4000802017f */
[----:B--2---:R-:W-:Y:S05]  /*18c0*/  @!P1 BRA `(.L_x_21) ;  /* 0x0000006400b89947 */ /* 0x004fea0003800000 */
.L_x_20:
[----:B------:R-:W-:Y:S05]  /*18d0*/  WARPSYNC.ALL ;  /* 0x0000000000007948 */ /* 0x000fea0003800000 */
[----:B------:R-:W-:Y:S01]  /*18e0*/  ULEA UR4, UR38, UR44, 0x8 ;  /* 0x0000002c26047291 */ /* 0x000fe2000f8e403f */
[----:B------:R-:W-:Y:S01]  /*18f0*/  WARPGROUP.ARRIVE ;  /* 0x00000000000079c5 */ /* 0x000fe20000000000 */
[----:B------:R-:W-:Y:S01]  /*1900*/  ULEA UR6, UR38, UR45, 0x9 ;  /* 0x0000002d26067291 */ /* 0x000fe2000f8e483f */
[----:B-12---:R-:W-:Y:S01]  /*1910*/  IMAD.U32 R0, RZ, RZ, UR43 ;  /* 0x0000002bff007e24 */ /* 0x006fe2000f8e00ff */
[----:B------:R-:W-:Y:S01]  /*1920*/  UMOV UR5, 0x80000020 ;  /* 0x8000002000057882 */ /* 0x000fe20000000000 */
[----:B------:R-:W-:-:S03]  /*1930*/  UMOV UR7, 0x80000020 ;  /* 0x8000002000077882 */ /* 0x000fc60000000000 */
[----:B------:R-:W-:-:S03]  /*1940*/  ISETP.GE.AND P1, PT, R0, 0x1, PT ;  /* 0x000000010000780c */ /* 0x000fc60003f26270 */
[----:B------:R-:W-:Y:S01]  /*1950*/  HGMMA.64x128x16.F32 R24, gdesc[UR4], RZ, !UPT, gsb0 ;  /* 0x01e00000041879f0 */ /* 0x000fe2000c0008ff */
[----:B------:R-:W-:Y:S02]  /*1960*/  UIADD3 UR4, UR4, 0x2, URZ ;  /* 0x0000000204047890 */ /* 0x000fe4000fffe03f */
[----:B------:R-:W-:Y:S01]  /*1970*/  UIADD3 UR6, UR6, 0x2, URZ ;  /* 0x0000000206067890 */ /* 0x000fe2000fffe03f */
[----:B------:R-:W-:Y:S01]  /*1980*/  UMOV UR5, 0x80000020 ;  /* 0x8000002000057882 */ /* 0x000fe20000000000 */
[----:B------:R-:W-:Y:S01]  /*1990*/  UMOV UR7, 0x80000020 ;  /* 0x8000002000077882 */ /* 0x000fe20000000000 */
[----:B------:R-:W-:Y:S02]  /*19a0*/  WARPGROUP.DEPBAR.LE gsb0, 0x0 ;  /* 0x00008000000079c5 */ /* 0x000fe40000010000 */
[----:B------:R-:W-:-:S06]  /*19b0*/  WARPGROUP.ARRIVE ;  /* 0x00000000000079c5 */ /* 0x000fcc0000000000 */
[----:B------:R-:W-:Y:S03]  /*19c0*/  HGMMA.64x128x16.F32 R24, gdesc[UR4], R24, gsb0 ;  /* 0x01e00000041879f0 */ /* 0x000fe60008000818 */
[----:B------:R-:W-:Y:S02]  /*19d0*/  WARPGROUP.DEPBAR.LE gsb0, 0x0 ;  /* 0x00008000000079c5 */ /* 0x000fe40000010000 */
[----:B------:R-:W-:Y:S05]  /*19e0*/  @!P1 BRA `(.L_x_22) ;  /* 0x0000000000d09947 */ /* 0x000fea0003800000 */
[----:B------:R-:W-:Y:S01]  /*19f0*/  UIADD3 UR4, UR38, 0x1, URZ ;  /* 0x0000000126047890 */ /* 0x000fe2000fffe03f */
[----:B------:R-:W-:Y:S01]  /*1a00*/  IMAD.U32 R0, RZ, RZ, UR43 ;  /* 0x0000002bff007e24 */ /* 0x000fe2000f8e00ff */
[----:B------:R-:W-:Y:S02]  /*1a10*/  UMOV UR9, UR38 ;  /* 0x0000002600097c82 */ /* 0x000fe40008000000 */
[----:B------:R-:W-:-:S04]  /*1a20*/  UISETP.NE.AND UP0, UPT, UR4, 0x12, UPT ;  /* 0x000000120400788c */ /* 0x000fc8000bf05270 */
[----:B------:R-:W-:Y:S02]  /*1a30*/  USEL UR5, URZ, 0x1, UP0 ;  /* 0x000000013f057887 */ /* 0x000fe40008000000 */
[----:B------:R-:W-:Y:S02]  /*1a40*/  USEL UR8, UR4, URZ, UP0 ;  /* 0x0000003f04087287 */ /* 0x000fe40008000000 */
[----:B------:R-:W-:-:S06]  /*1a50*/  ULOP3.LUT UR5, UR39, UR5, URZ, 0x3c, !UPT ;  /* 0x0000000527057292 */ /* 0x000fcc000f8e3c3f */
[----:B------:R-:W-:-:S07]  /*1a60*/  IMAD.U32 R5, RZ, RZ, UR5 ;  /* 0x00000005ff057e24 */ /* 0x000fce000f8e00ff */
.L_x_29:
[----:B-12---:R-:W-:Y:S05]  /*1a70*/  @!P0 BRA `(.L_x_23) ;  /* 0x0000000000048947 */ /* 0x006fea0003800000 */
[----:B------:R-:W-:Y:S01]  /*1a80*/  BPT.TRAP 0x1 ;  /* 0x000000040000795c */ /* 0x000fe20000300000 */
.L_x_23:
[----:B------:R-:W-:Y:S01]  /*1a90*/  ULEA UR4, UR8, UR41, 0x3 ;  /* 0x0000002908047291 */ /* 0x000fe2000f8e183f */
[----:B------:R-:W-:-:S08]  /*1aa0*/  SHF.L.U32 R3, R5, 0x1f, RZ ;  /* 0x0000001f05037819 */ /* 0x000fd000000006ff */
[----:B------:R1:W2:Y:S01]  /*1ab0*/  SYNCS.PHASECHK.TRANS64.TRYWAIT P1, [UR4], R3 ;  /* 0x00000003ff0075a7 */ /* 0x0002a20008020144 */
[----:B------:R-:W-:Y:S05]  /*1ac0*/  @!P0 BRA `(.L_x_24) ;  /* 0x0000000000048947 */ /* 0x000fea0003800000 */
[----:B------:R-:W-:Y:S01]  /*1ad0*/  BPT.TRAP 0x1 ;  /* 0x000000040000795c */ /* 0x000fe20000300000 */
.L_x_24:
[----:B--2---:R-:W-:Y:S05]  /*1ae0*/  @P1 BRA `(.L_x_25) ;  /* 0x0000000000081947 */ /* 0x004fea0003800000 */
[----:B------:R-:W2:Y:S02]  /*1af0*/  SYNCS.PHASECHK.TRANS64.TRYWAIT P1, [UR4], R3 ;  /* 0x00000003ff0075a7 */ /* 0x000ea40008020144 */
[----:B--2---:R-:W-:Y:S05]  /*1b00*/  @!P1 BRA `(.L_x_26) ;  /* 0x00000064003c9947 */ /* 0x004fea0003800000 */
.L_x_25:
[----:B------:R-:W-:Y:S01]  /*1b10*/  ULEA UR4, UR8, UR44, 0x8 ;  /* 0x0000002c08047291 */ /* 0x000fe2000f8e403f */
[----:B------:R-:W-:Y:S01]  /*1b20*/  WARPGROUP.ARRIVE ;  /* 0x00000000000079c5 */ /* 0x000fe20000000000 */
[----:B------:R-:W-:Y:S01]  /*1b30*/  ULEA UR6, UR8, UR45, 0x9 ;  /* 0x0000002d08067291 */ /* 0x000fe2000f8e483f */
[----:B------:R-:W-:Y:S01]  /*1b40*/  UMOV UR5, 0x80000020 ;  /* 0x8000002000057882 */ /* 0x000fe20000000000 */
[----:B------:R-:W-:-:S07]  /*1b50*/  UMOV UR7, 0x80000020 ;  /* 0x8000002000077882 */ /* 0x000fce0000000000 */
[----:B------:R-:W-:Y:S01]  /*1b60*/  HGMMA.64x128x16.F32 R24, gdesc[UR4], R24, gsb0 ;  /* 0x01e00000041879f0 */ /* 0x000fe20008000818 */
        /* <DEDUP_REMOVED lines=9> */
[----:B------:R-:W-:Y:S01]  /*1c00*/  BPT.TRAP 0x1 ;  /* 0x000000040000795c */ /* 0x000fe20000300000 */
.L_x_27:
[----:B------:R-:W-:Y:S01]  /*1c10*/  ULEA UR4, UR9, UR41, 0x3 ;  /* 0x0000002909047291 */ /* 0x000fe2000f8e183f */
[----:B------:R-:W-:-:S03]  /*1c20*/  ISETP.GT.U32.AND P1, PT, R16, 0x1, PT ;  /* 0x000000011000780c */ /* 0x000fc60003f24070 */
[----:B------:R-:W-:-:S04]  /*1c30*/  UIADD3 UR4, UR4, 0x90, URZ ;  /* 0x0000009004047890 */ /* 0x000fc8000fffe03f */
[----:B------:R-:W-:-:S09]  /*1c40*/  UPRMT UR4, URZ, 0x654, UR4 ;  /* 0x000006543f047896 */ /* 0x000fd20008000004 */
[----:B------:R-:W-:Y:S01]  /*1c50*/  SYNCS.ARRIVE.TRANS64.RED.A1T0 RZ, [UR4], RZ ;  /* 0x000000ffffff79a7 */ /* 0x000fe20008100404 */
[----:B------:R-:W-:Y:S05]  /*1c60*/  @P1 BRA `(.L_x_28) ;  /* 0x0000000000041947 */ /* 0x000fea0003800000 */
[----:B------:R-:W-:Y:S01]  /*1c70*/  BPT.TRAP 0x1 ;  /* 0x000000040000795c */ /* 0x000fe20000300000 */
.L_x_28:
[----:B------:R-:W-:Y:S01]  /*1c80*/  UIADD3 UR8, UR8, 0x1, URZ ;  /* 0x0000000108087890 */ /* 0x000fe2000fffe03f */
[C---:B------:R-:W-:Y:S01]  /*1c90*/  ISETP.GT.AND P1, PT, R0.reuse, 0x1, PT ;  /* 0x000000010000780c */ /* 0x040fe20003f24270 */
[----:B------:R-:W-:Y:S01]  /*1ca0*/  UIADD3 UR9, UR9, 0x1, URZ ;  /* 0x0000000109097890 */ /* 0x000fe2000fffe03f */
[----:B------:R-:W-:Y:S01]  /*1cb0*/  VIADD R0, R0, 0xffffffff ;  /* 0xffffffff00007836 */ /* 0x000fe20000000000 */
[----:B------:R-:W-:Y:S02]  /*1cc0*/  UISETP.NE.AND UP0, UPT, UR8, 0x12, UPT ;  /* 0x000000120800788c */ /* 0x000fe4000bf05270 */
[----:B------:R-:W-:Y:S02]  /*1cd0*/  UISETP.NE.AND UP1, UPT, UR9, 0x12, UPT ;  /* 0x000000120900788c */ /* 0x000fe4000bf25270 */
[----:B------:R-:W-:Y:S02]  /*1ce0*/  USEL UR4, URZ, 0x1, UP0 ;  /* 0x000000013f047887 */ /* 0x000fe40008000000 */
[----:B------:R-:W-:-:S02]  /*1cf0*/  USEL UR8, UR8, URZ, UP0 ;  /* 0x0000003f08087287 */ /* 0x000fc40008000000 */
[----:B------:R-:W-:Y:S02]  /*1d00*/  USEL UR9, UR9, URZ, UP1 ;  /* 0x0000003f09097287 */ /* 0x000fe40008800000 */
[----:B------:R-:W-:Y:S01]  /*1d10*/  LOP3.LUT R5, R5, UR4, RZ, 0x3c, !PT ;  /* 0x0000000405057c12 */ /* 0x000fe2000f8e3cff */
[----:B------:R-:W-:Y:S09]  /*1d20*/  @P1 BRA `(.L_x_29) ;  /* 0xfffffffc00501947 */ /* 0x000ff2000383ffff */
.L_x_22:
[----:B------:R-:W3:Y:S01]  /*1d30*/  LDC R0, c[0x0][0x28c] ;  /* 0x0000a300ff007b82 */ /* 0x000ee20000000800 */
[----:B------:R4:W-:Y:S01]  /*1d40*/  SYNCS.ARRIVE.TRANS64.A1T0 RZ, [R94+UR47], RZ ;  /* 0x000000ff5eff79a7 */ /* 0x0009e2000810002f */
[----:B---3--:R-:W-:-:S13]  /*1d50*/  ISETP.GE.AND P1, PT, R0, 0x1, PT ;  /* 0x000000010000780c */ /* 0x008fda0003f26270 */
[----:B----4-:R-:W-:Y:S05]  /*1d60*/  @!P1 BRA `(.L_x_30) ;  /* 0x0000000000349947 */ /* 0x010fea0003800000 */
[----:B------:R-:W-:Y:S05]  /*1d70*/  @!P0 BRA `(.L_x_31) ;  /* 0x0000000000048947 */ /* 0x000fea0003800000 */
[----:B------:R-:W-:Y:S01]  /*1d80*/  BPT.TRAP 0x1 ;  /* 0x000000040000795c */ /* 0x000fe20000300000 */
.L_x_31:
[----:B------:R-:W-:Y:S01]  /*1d90*/  UIADD3 UR6, UR43, UR38, URZ ;  /* 0x000000262b067290 */ /* 0x000fe2000fffe03f */
[----:B------:R-:W-:-:S03]  /*1da0*/  ISETP.GT.U32.AND P0, PT, R16, 0x1, PT ;  /* 0x000000011000780c */ /* 0x000fc60003f04070 */
[----:B------:R-:W-:-:S04]  /*1db0*/  UIMAD.WIDE.U32 UR4, UR6, 0x38e38e39, URZ ;  /* 0x38e38e39060478a5 */ /* 0x000fc8000f8e003f */
[----:B------:R-:W-:-:S04]  /*1dc0*/  USHF.R.U32.HI UR4, URZ, 0x2, UR5 ;  /* 0x000000023f047899 */ /* 0x000fc80008011605 */
[----:B------:R-:W-:-:S04]  /*1dd0*/  UIMAD UR6, UR4, -0x12, UR6 ;  /* 0xffffffee040678a4 */ /* 0x000fc8000f8e0206 */
[----:B------:R-:W-:-:S04]  /*1de0*/  ULEA UR6, UR6, UR41, 0x3 ;  /* 0x0000002906067291 */ /* 0x000fc8000f8e183f */
[----:B------:R-:W-:-:S04]  /*1df0*/  UIADD3 UR6, UR6, 0x90, URZ ;  /* 0x0000009006067890 */ /* 0x000fc8000fffe03f */
[----:B------:R-:W-:-:S09]  /*1e00*/  UPRMT UR6, URZ, 0x654, UR6 ;  /* 0x000006543f067896 */ /* 0x000fd20008000006 */
[----:B------:R-:W-:Y:S01]  /*1e10*/  SYNCS.ARRIVE.TRANS64.RED.A1T0 RZ, [UR6], RZ ;  /* 0x000000ffffff79a7 */ /* 0x000fe20008100406 */
[----:B------:R-:W-:Y:S05]  /*1e20*/  @P0 BRA `(.L_x_30) ;  /* 0x0000000000040947 */ /* 0x000fea0003800000 */
[----:B------:R-:W-:Y:S01]  /*1e30*/  BPT.TRAP 0x1 ;  /* 0x000000040000795c */ /* 0x000fe20000300000 */
.L_x_30:
[----:B------:R-:W-:Y:S01]  /*1e40*/  SHF.L.U32 R0, R101, 0x1f, RZ ;  /* 0x0000001f65007819 */ /* 0x000fe200000006ff */
[----:B------:R-:W-:Y:S01]  /*1e50*/  UIADD3 UR38, UR46, UR38, URZ ;  /* 0x000000262e267290 */ /* 0x000fe2000fffe03f */
[----:B------:R-:W3:Y:S01]  /*1e60*/  LDC R9, c[0x0][0x288] ;  /* 0x0000a200ff097b82 */ /* 0x000ee20000000800 */
[----:B------:R-:W-:Y:S01]  /*1e70*/  UISETP.GE.U32.AND UP1, UPT, UR46, 0x12, UPT ;  /* 0x000000122e00788c */ /* 0x000fe2000bf26070 */
[----:B------:R-:W-:Y:S01]  /*1e80*/  IMAD.SHL.U32 R10, R92, 0x2, RZ ;  /* 0x000000025c0a7824 */ /* 0x000fe200078e00ff */
[----:B------:R-:W-:Y:S02]  /*1e90*/  UISETP.GT.U32.AND UP0, UPT, UR38, 0x11, UPT ;  /* 0x000000112600788c */ /* 0x000fe4000bf04070 */
[----:B------:R-:W-:Y:S02]  /*1ea0*/  UIMAD.WIDE.U32 UR4, UR38, 0x38e38e39, URZ ;  /* 0x38e38e39260478a5 */ /* 0x000fe4000f8e003f */
[----:B------:R-:W-:Y:S01]  /*1eb0*/  UISETP.LT.U32.AND UP0, UPT, UR46, 0x12, UP0 ;  /* 0x000000122e00788c */ /* 0x000fe20008701070 */
[----:B------:R-:W4:Y:S01]  /*1ec0*/  SYNCS.PHASECHK.TRANS64.TRYWAIT P0, [R93+UR42+0x10], R0 ;  /* 0x000010005d0075a7 */ /* 0x000f22000800016a */
[----:B------:R-:W-:Y:S01]  /*1ed0*/  USHF.R.U32.HI UR4, URZ, 0x2, UR5 ;  /* 0x000000023f047899 */ /* 0x000fe20008011605 */
[----:B------:R-:W-:Y:S01]  /*1ee0*/  SHF.R.S32.HI R11, RZ, 0x1f, R10 ;  /* 0x0000001fff0b7819 */ /* 0x000fe2000001140a */
[----:B------:R-:W-:-:S02]  /*1ef0*/  USEL UR6, URZ, 0x1, !UP0 ;  /* 0x000000013f067887 */ /* 0x000fc4000c000000 */
[----:B------:R-:W-:Y:S02]  /*1f00*/  UIMAD UR38, UR4, -0x12, UR38 ;  /* 0xffffffee042678a4 */ /* 0x000fe4000f8e0226 */
[----:B------:R-:W-:-:S04]  /*1f10*/  ULOP3.LUT UR39, UR39, UR6, URZ, 0x3c, !UPT ;  /* 0x0000000627277292 */ /* 0x000fc8000f8e3c3f */
[----:B------:R-:W-:Y:S01]  /*1f20*/  @UP1 ULOP3.LUT UR39, UR39, 0x1, UR4, 0x78, !UPT ;  /* 0x0000000127271892 */ /* 0x000fe2000f8e7804 */
[----:B---34-:R-:W-:Y:S11]  /*1f30*/  @!P0 BRA `(.L_x_32) ;  /* 0x0000006000488947 */ /* 0x018ff60003800000 */
.L_x_200:
[----:B---3--:R-:W-:Y:S01]  /*1f40*/  IMAD.SHL.U32 R0, R19, 0x40, RZ ;  /* 0x0000004013007824 */ /* 0x008fe200078e00ff */
[----:B------:R-:W-:Y:S01]  /*1f50*/  ULDC UR6, c[0x0][0x284] ;  /* 0x0000a10000067ab9 */ /* 0x000fe20000000800 */
[----:B------:R-:W-:Y:S01]  /*1f60*/  IMAD.SHL.U32 R20, R22, 0x80, RZ ;  /* 0x0000008016147824 */ /* 0x000fe200078e00ff */
[----:B0-----:R-:W-:Y:S01]  /*1f70*/  SHF.R.S32.HI R13, RZ, 0x1f, R2 ;  /* 0x0000001fff0d7819 */ /* 0x001fe20000011402 */
[----:B------:R-:W-:Y:S01]  /*1f80*/  ULDC.64 UR4, c[0x0][0x5d0] ;  /* 0x0001740000047ab9 */ /* 0x000fe20000000a00 */
[----:B------:R-:W-:Y:S01]  /*1f90*/  ISETP.GE.AND P0, PT, R0, UR6, PT ;  /* 0x0000000600007c0c */ /* 0x000fe2000bf06270 */
[----:B--2---:R-:W-:Y:S01]  /*1fa0*/  IMAD.WIDE.U32 R4, R2, UR4, R10 ;  /* 0x0000000402047c25 */ /* 0x004fe2000f8e000a */
[----:B------:R-:W-:Y:S02]  /*1fb0*/  SHF.R.S32.HI R21, RZ, 0x1f, R20 ;  /* 0x0000001fff157819 */ /* 0x000fe40000011414 */
[C---:B------:R-:W-:Y:S01]  /*1fc0*/  ISETP.GE.OR P0, PT, R20.reuse, R9, P0 ;  /* 0x000000091400720c */ /* 0x040fe20000706670 */
[----:B-1----:R-:W-:Y:S01]  /*1fd0*/  IMAD R3, R13, UR4, RZ ;  /* 0x000000040d037c24 */ /* 0x002fe2000f8e02ff */
[----:B------:R-:W-:-:S03]  /*1fe0*/  IADD3 R4, P1, R20, R4, RZ ;  /* 0x0000000414047210 */ /* 0x000fc60007f3e0ff */
[----:B------:R-:W-:-:S05]  /*1ff0*/  IMAD R3, R2, UR5, R3 ;  /* 0x0000000502037c24 */ /* 0x000fca000f8e0203 */
[----:B------:R-:W-:-:S03]  /*2000*/  IADD3.X R5, R21, R5, R3, P1, !PT ;  /* 0x0000000515057210 */ /* 0x000fc60000ffe403 */
[----:B------:R-:W-:Y:S05]  /*2010*/  @P0 BRA `(.L_x_33) ;  /* 0x0000004000300947 */ /* 0x000fea0003800000 */
[----:B------:R-:W0:Y:S01]  /*2020*/  LDC.64 R6, c[0x0][0x5c8] ;  /* 0x00017200ff067b82 */ /* 0x000e220000000a00 */
[----:B-----5:R-:W-:Y:S01]  /*2030*/  FSETP.NEU.AND P0, PT, R89, RZ, PT ;  /* 0x000000ff5900720b */ /* 0x020fe20003f0d000 */
[----:B------:R-:W-:Y:S01]  /*2040*/  IMAD R3, R92, -0x2, R9 ;  /* 0xfffffffe5c037824 */ /* 0x000fe200078e0209 */
[----:B------:R-:W-:Y:S01]  /*2050*/  BSSY B0, `(.L_x_33) ;  /* 0x0000408000007945 */ /* 0x000fe20003800000 */
[----:B------:R-:W-:-:S04]  /*2060*/  IMAD.WIDE R102, R19, 0x40, R90 ;  /* 0x0000004013667825 */ /* 0x000fc800078e025a */
[----:B------:R-:W-:Y:S02]  /*2070*/  IMAD.IADD R3, R3, 0x1, -R20 ;  /* 0x0000000103037824 */ /* 0x000fe400078e0a14 */
[----:B------:R-:W-:-:S03]  /*2080*/  IMAD.IADD R0, R97, 0x1, -R0 ;  /* 0x0000000161007824 */ /* 0x000fc600078e0a00 */
[----:B------:R-:W-:-:S04]  /*2090*/  ISETP.GT.AND P2, PT, R3, RZ, PT ;  /* 0x000000ff0300720c */ /* 0x000fc80003f44270 */
[----:B------:R-:W-:Y:S01]  /*20a0*/  ISETP.GT.AND P1, PT, R0, RZ, P2 ;  /* 0x000000ff0000720c */ /* 0x000fe20001724270 */
[-C--:B0-----:R-:W-:Y:S02]  /*20b0*/  IMAD R8, R103, R6.reuse, RZ ;  /* 0x0000000667087224 */ /* 0x081fe400078e02ff */
[----:B------:R-:W-:-:S04]  /*20c0*/  IMAD.WIDE.U32 R104, R102, R6, R4 ;  /* 0x0000000666687225 */ /* 0x000fc800078e0004 */
[----:B------:R-:W-:-:S04]  /*20d0*/  IMAD R5, R102, R7, R8 ;  /* 0x0000000766057224 */ /* 0x000fc800078e0208 */
[----:B------:R-:W-:Y:S01]  /*20e0*/  IMAD.IADD R9, R105, 0x1, R5 ;  /* 0x0000000169097824 */ /* 0x000fe200078e0205 */
[----:B------:R-:W-:Y:S06]  /*20f0*/  @!P0 BRA `(.L_x_34) ;  /* 0x0000002c00248947 */ /* 0x000fec0003800000 */
[----:B------:R-:W0:Y:S01]  /*2100*/  LDC.64 R106, c[0x0][0x5b8] ;  /* 0x00016e00ff6a7b82 */ /* 0x000e220000000a00 */
[----:B------:R-:W-:-:S07]  /*2110*/  ULDC.64 UR4, c[0x0][0x5c0] ;  /* 0x0001700000047ab9 */ /* 0x000fce0000000a00 */
[----:B------:R-:W1:Y:S08]  /*2120*/  LDC.64 R108, c[0x0][0x5b0] ;  /* 0x00016c00ff6c7b82 */ /* 0x000e700000000a00 */
[----:B------:R-:W2:Y:S01]  /*2130*/  LDC.64 R110, c[0x0][0x5a8] ;  /* 0x00016a00ff6e7b82 */ /* 0x000ea20000000a00 */
[-C--:B0-----:R-:W-:Y:S02]  /*2140*/  IMAD R8, R13, R106.reuse, RZ ;  /* 0x0000006a0d087224 */ /* 0x081fe400078e02ff */
[----:B------:R-:W-:-:S04]  /*2150*/  IMAD.WIDE.U32 R4, R2, R106, R10 ;  /* 0x0000006a02047225 */ /* 0x000fc800078e000a */
[----:B------:R-:W-:Y:S01]  /*2160*/  IMAD R105, R2, R107, R8 ;  /* 0x0000006b02697224 */ /* 0x000fe200078e0208 */
[----:B------:R-:W-:Y:S01]  /*2170*/  IADD3 R12, P0, R20, R4, RZ ;  /* 0x00000004140c7210 */ /* 0x000fe20007f1e0ff */
[----:B-1----:R-:W-:-:S03]  /*2180*/  IMAD R4, R103, R108, RZ ;  /* 0x0000006c67047224 */ /* 0x002fc600078e02ff */
[----:B------:R-:W-:Y:S01]  /*2190*/  IADD3.X R13, R21, R5, R105, P0, !PT ;  /* 0x00000005150d7210 */ /* 0x000fe200007fe469 */
[C---:B------:R-:W-:Y:S02]  /*21a0*/  IMAD R107, R102.reuse, R109, R4 ;  /* 0x0000006d666b7224 */ /* 0x040fe400078e0204 */
[----:B------:R-:W-:-:S04]  /*21b0*/  IMAD.WIDE.U32 R4, R102, R108, R12 ;  /* 0x0000006c66047225 */ /* 0x000fc800078e000c */
[----:B------:R-:W-:Y:S01]  /*21c0*/  IMAD.IADD R5, R5, 0x1, R107 ;  /* 0x0000000105057824 */ /* 0x000fe200078e026b */
[----:B--2---:R-:W-:-:S04]  /*21d0*/  LEA R14, P0, R4, R110, 0x1 ;  /* 0x0000006e040e7211 */ /* 0x004fc800078008ff */
[----:B------:R-:W-:-:S05]  /*21e0*/  LEA.HI.X R15, R4, R111, R5, 0x1, P0 ;  /* 0x0000006f040f7211 */ /* 0x000fca00000f0c05 */
[----:B------:R-:W2:Y:S01]  /*21f0*/  @P1 LDG.E.LTC128B.U16 R19, desc[UR36][R14.64] ;  /* 0x000000240e131981 */ /* 0x000ea2000c1e1520 */
[----:B------:R-:W-:Y:S01]  /*2200*/  IMAD.WIDE.U32 R4, R102, R108, R20 ;  /* 0x0000006c66047225 */ /* 0x000fe200078e0014 */
[----:B------:R-:W-:Y:S02]  /*2210*/  BSSY B1, `(.L_x_35) ;  /* 0x0000015000017945 */ /* 0x000fe40003800000 */
[----:B------:R-:W-:-:S04]  /*2220*/  IADD3 R98, P0, R10, R4, RZ ;  /* 0x000000040a627210 */ /* 0x000fc80007f1e0ff */
[----:B------:R-:W-:Y:S02]  /*2230*/  IADD3.X R99, R11, R107, R5, P0, !PT ;  /* 0x0000006b0b637210 */ /* 0x000fe400007fe405 */
[----:B------:R-:W-:Y:S01]  /*2240*/  LEA R8, P0, R104, UR4, 0x1 ;  /* 0x0000000468087c11 */ /* 0x000fe2000f8008ff */
[----:B------:R-:W-:-:S03]  /*2250*/  IMAD.WIDE.U32 R98, R2, R106, R98 ;  /* 0x0000006a02627225 */ /* 0x000fc600078e0062 */
[----:B------:R-:W-:Y:S02]  /*2260*/  LEA.HI.X R9, R104, UR5, R9, 0x1, P0 ;  /* 0x0000000568097c11 */ /* 0x000fe400080f0c09 */
[----:B------:R-:W-:-:S04]  /*2270*/  ISETP.GT.AND P0, PT, R3, 0x1, PT ;  /* 0x000000010300780c */ /* 0x000fc80003f04270 */
[----:B------:R-:W-:Y:S01]  /*2280*/  ISETP.GT.AND P3, PT, R0, RZ, P0 ;  /* 0x000000ff0000720c */ /* 0x000fe20000764270 */
[----:B--2---:R-:W-:-:S05]  /*2290*/  HADD2.F32 R4, -RZ, R19.H0_H0 ;  /* 0x20000013ff047230 */ /* 0x004fca0000004100 */
[----:B------:R-:W-:Y:S01]  /*22a0*/  FMUL R5, R4, R89 ;  /* 0x0000005904057220 */ /* 0x000fe20000400000 */
[----:B------:R-:W-:-:S03]  /*22b0*/  LEA R4, P4, R98, R110, 0x1 ;  /* 0x0000006e62047211 */ /* 0x000fc600078808ff */
[----:B------:R-:W-:-:S05]  /*22c0*/  FFMA R5, R24, R88, R5 ;  /* 0x0000005818057223 */ /* 0x000fca0000000005 */
[----:B------:R-:W-:Y:S01]  /*22d0*/  F2FP.F16.F32.PACK_AB R14, RZ, R5 ;  /* 0x00000005ff0e723e */ /* 0x000fe200000000ff */
[----:B------:R-:W-:-:S03]  /*22e0*/  IMAD.IADD R5, R105, 0x1, R99 ;  /* 0x0000000169057824 */ /* 0x000fc600078e0263 */
[----:B------:R-:W-:Y:S01]  /*22f0*/  PRMT R15, R14, 0x7610, R15 ;  /* 0x000076100e0f7816 */ /* 0x000fe2000000000f */
[----:B------:R-:W-:Y:S01]  /*2300*/  IMAD.SHL.U32 R14, R108, 0x8, RZ ;  /* 0x000000086c0e7824 */ /* 0x000fe200078e00ff */
[----:B------:R-:W-:-:S03]  /*2310*/  LEA.HI.X R5, R98, R111, R5, 0x1, P4 ;  /* 0x0000006f62057211 */ /* 0x000fc600020f0c05 */
[----:B------:R0:W-:Y:S02]  /*2320*/  @P1 STG.E.U16 desc[UR36][R8.64], R15 ;  /* 0x0000000f08001986 */ /* 0x0001e4000c101524 */
[----:B0-----:R-:W-:Y:S01]  /*2330*/  SHF.L.U64.HI R15, R108, 0x3, R109 ;  /* 0x000000036c0f7819 */ /* 0x001fe2000001026d */
[----:B------:R-:W-:Y:S06]  /*2340*/  @!P3 BRA `(.L_x_36) ;  /* 0x000000000004b947 */ /* 0x000fec0003800000 */
[----:B------:R0:W5:Y:S02]  /*2350*/  LDG.E.LTC128B.U16 R19, desc[UR36][R4.64+0x2] ;  /* 0x0000022404137981 */ /* 0x000164000c1e1520 */
.L_x_36:
[----:B------:R-:W-:Y:S05]  /*2360*/  BSYNC B1 ;  /* 0x0000000000017941 */ /* 0x000fea0003800000 */
.L_x_35:
[----:B-----5:R-:W-:Y:S01]  /*2370*/  HADD2.F32 R22, -RZ, R19.H0_H0 ;  /* 0x20000013ff167230 */ /* 0x020fe20000004100 */
[----:B------:R-:W-:Y:S01]  /*2380*/  ISETP.GT.AND P2, PT, R0, 0x8, P2 ;  /* 0x000000080000780c */ /* 0x000fe20001744270 */
[----:B------:R-:W-:-:S04]  /*2390*/  IMAD.WIDE.U32 R14, R102, R108, R14 ;  /* 0x0000006c660e7225 */ /* 0x000fc800078e000e */
[----:B------:R-:W-:Y:S01]  /*23a0*/  FMUL R22, R22, R89 ;  /* 0x0000005916167220 */ /* 0x000fe20000400000 */
[----:B------:R-:W-:Y:S01]  /*23b0*/  IMAD.IADD R107, R107, 0x1, R15 ;  /* 0x000000016b6b7824 */ /* 0x000fe200078e020f */
[----:B------:R-:W-:Y:S02]  /*23c0*/  IADD3 R15, P1, R12, R14, RZ ;  /* 0x0000000e0c0f7210 */ /* 0x000fe40007f3e0ff */
[----:B------:R-:W-:-:S03]  /*23d0*/  FFMA R22, R25, R88, R22 ;  /* 0x0000005819167223 */ /* 0x000fc60000000016 */
[----:B------:R-:W-:Y:S01]  /*23e0*/  IMAD.X R24, R107, 0x1, R13, P1 ;  /* 0x000000016b187824 */ /* 0x000fe200008e060d */
[C---:B------:R-:W-:Y:S02]  /*23f0*/  LEA R12, P1, R15.reuse, R110, 0x1 ;  /* 0x0000006e0f0c7211 */ /* 0x040fe400078208ff */
[----:B------:R-:W-:Y:S02]  /*2400*/  F2FP.F16.F32.PACK_AB R22, RZ, R22 ;  /* 0x00000016ff16723e */ /* 0x000fe400000000ff */
[----:B------:R-:W-:-:S03]  /*2410*/  LEA.HI.X R13, R15, R111, R24, 0x1, P1 ;  /* 0x0000006f0f0d7211 */ /* 0x000fc600008f0c18 */
[----:B------:R1:W-:Y:S04]  /*2420*/  @P3 STG.E.U16 desc[UR36][R8.64+0x2], R22 ;  /* 0x0000021608003986 */ /* 0x0003e8000c101524 */
[----:B------:R-:W2:Y:S01]  /*2430*/  @P2 LDG.E.LTC128B.U16 R19, desc[UR36][R12.64] ;  /* 0x000000240c132981 */ /* 0x000ea2000c1e1520 */
[----:B------:R-:W-:Y:S01]  /*2440*/  IADD3 R14, P1, P3, R10, R14, R20 ;  /* 0x0000000e0a0e7210 */ /* 0x000fe20007b3e014 */
[----:B------:R-:W-:Y:S01]  /*2450*/  BSSY B1, `(.L_x_37) ;  /* 0x0000011000017945 */ /* 0x000fe20003800000 */
[----:B------:R-:W-:Y:S02]  /*2460*/  SHF.L.U64.HI R7, R6, 0x4, R7 ;  /* 0x0000000406077819 */ /* 0x000fe40000010207 */
[----:B------:R-:W-:Y:S02]  /*2470*/  IADD3.X R15, R11, R107, R21, P1, P3 ;  /* 0x0000006b0b0f7210 */ /* 0x000fe40000fe6415 */
[----:B------:R-:W-:Y:S01]  /*2480*/  ISETP.GT.AND P0, PT, R0, 0x8, P0 ;  /* 0x000000080000780c */ /* 0x000fe20000704270 */
[----:B------:R-:W-:-:S04]  /*2490*/  IMAD.WIDE.U32 R14, R2, R106, R14 ;  /* 0x0000006a020e7225 */ /* 0x000fc800078e000e */
[----:B------:R-:W-:Y:S02]  /*24a0*/  IMAD.IADD R2, R105, 0x1, R15 ;  /* 0x0000000169027824 */ /* 0x000fe400078e020f */
[----:B--2---:R-:W-:-:S05]  /*24b0*/  HADD2.F32 R10, -RZ, R19.H0_H0 ;  /* 0x20000013ff0a7230 */ /* 0x004fca0000004100 */
[----:B------:R-:W-:Y:S01]  /*24c0*/  FMUL R11, R10, R89 ;  /* 0x000000590a0b7220 */ /* 0x000fe20000400000 */
[----:B------:R-:W-:Y:S02]  /*24d0*/  LEA R10, P1, R6, R8, 0x4 ;  /* 0x00000008060a7211 */ /* 0x000fe400078220ff */
[----:B------:R-:W-:Y:S01]  /*24e0*/  LEA R6, P3, R14, R110, 0x1 ;  /* 0x0000006e0e067211 */ /* 0x000fe200078608ff */
[----:B------:R-:W-:-:S05]  /*24f0*/  FFMA R11, R26, R88, R11 ;  /* 0x000000581a0b7223 */ /* 0x000fca000000000b */
[----:B------:R-:W-:Y:S01]  /*2500*/  F2FP.F16.F32.PACK_AB R12, RZ, R11 ;  /* 0x0000000bff0c723e */ /* 0x000fe200000000ff */
[----:B------:R-:W-:Y:S01]  /*2510*/  IMAD.X R11, R7, 0x1, R9, P1 ;  /* 0x00000001070b7824 */ /* 0x000fe200008e0609 */
[----:B------:R-:W-:-:S04]  /*2520*/  LEA.HI.X R7, R14, R111, R2, 0x1, P3 ;  /* 0x0000006f0e077211 */ /* 0x000fc800018f0c02 */
[----:B------:R1:W-:Y:S01]  /*2530*/  @P2 STG.E.U16 desc[UR36][R10.64], R12 ;  /* 0x0000000c0a002986 */ /* 0x0003e2000c101524 */
[----:B------:R-:W-:Y:S05]  /*2540*/  @!P0 BRA `(.L_x_38) ;  /* 0x0000000000048947 */ /* 0x000fea0003800000 */
[----:B------:R2:W5:Y:S02]  /*2550*/  LDG.E.LTC128B.U16 R19, desc[UR36][R6.64+0x2] ;  /* 0x0000022406137981 */ /* 0x000564000c1e1520 */
.L_x_38:
[----:B------:R-:W-:Y:S05]  /*2560*/  BSYNC B1 ;  /* 0x0000000000017941 */ /* 0x000fea0003800000 */
.L_x_37:
[----:B-----5:R-:W-:Y:S01]  /*2570*/  HADD2.F32 R2, -RZ, R19.H0_H0 ;  /* 0x20000013ff027230 */ /* 0x020fe20000004100 */
[----:B------:R-:W-:Y:S01]  /*2580*/  ISETP.GT.AND P1, PT, R3, 0x8, PT ;  /* 0x000000080300780c */ /* 0x000fe20003f24270 */
[----:B------:R-:W-:Y:S03]  /*2590*/  BSSY B1, `(.L_x_39) ;  /* 0x0000008000017945 */ /* 0x000fe60003800000 */
[----:B------:R-:W-:Y:S01]  /*25a0*/  FMUL R2, R2, R89 ;  /* 0x0000005902027220 */ /* 0x000fe20000400000 */
[----:B------:R-:W-:-:S03]  /*25b0*/  ISETP.GT.AND P2, PT, R0, RZ, P1 ;  /* 0x000000ff0000720c */ /* 0x000fc60000f44270 */
[----:B------:R-:W-:-:S05]  /*25c0*/  FFMA R2, R27, R88, R2 ;  /* 0x000000581b027223 */ /* 0x000fca0000000002 */
[----:B------:R-:W-:-:S05]  /*25d0*/  F2FP.F16.F32.PACK_AB R2, RZ, R2 ;  /* 0x00000002ff02723e */ /* 0x000fca00000000ff */
[----:B------:R3:W-:Y:S01]  /*25e0*/  @P0 STG.E.U16 desc[UR36][R10.64+0x2], R2 ;  /* 0x000002020a000986 */ /* 0x0007e2000c101524 */
[----:B------:R-:W-:Y:S05]  /*25f0*/  @!P2 BRA `(.L_x_40) ;  /* 0x000000000004a947 */ /* 0x000fea0003800000 */
[----:B------:R4:W5:Y:S02]  /*2600*/  LDG.E.LTC128B.U16 R19, desc[UR36][R4.64+0x10] ;  /* 0x0000102404137981 */ /* 0x000964000c1e1520 */
.L_x_40:
[----:B------:R-:W-:Y:S05]  /*2610*/  BSYNC B1 ;  /* 0x0000000000017941 */ /* 0x000fea0003800000 */
.L_x_39:
[----:B---3-5:R-:W-:Y:S01]  /*2620*/  HADD2.F32 R2, -RZ, R19.H0_H0 ;  /* 0x20000013ff027230 */ /* 0x028fe20000004100 */
        /* <DEDUP_REMOVED lines=9> */
.L_x_42:
[----:B------:R-:W-:Y:S05]  /*26c0*/  BSYNC B1 ;  /* 0x0000000000017941 */ /* 0x000fea0003800000 */
.L_x_41:
[----:B-----5:R-:W-:Y:S01]  /*26d0*/  HADD2.F32 R2, -RZ, R19.H0_H0 ;  /* 0x20000013ff027230 */ /* 0x020fe20000004100 */
[----:B------:R-:W-:Y:S01]  /*26e0*/  ISETP.GT.AND P1, PT, R0, 0x8, P1 ;  /* 0x000000080000780c */ /* 0x000fe20000f24270 */
[----:B------:R-:W-:Y:S03]  /*26f0*/  BSSY B1, `(.L_x_43) ;  /* 0x0000007000017945 */ /* 0x000fe60003800000 */
[----:B------:R-:W-:-:S04]  /*2700*/  FMUL R2, R2, R89 ;  /* 0x0000005902027220 */ /* 0x000fc80000400000 */
[----:B------:R-:W-:-:S05]  /*2710*/  FFMA R2, R29, R88, R2 ;  /* 0x000000581d027223 */ /* 0x000fca0000000002 */
[----:B------:R-:W-:-:S05]  /*2720*/  F2FP.F16.F32.PACK_AB R2, RZ, R2 ;  /* 0x00000002ff02723e */ /* 0x000fca00000000ff */
[----:B------:R0:W-:Y:S01]  /*2730*/  @P3 STG.E.U16 desc[UR36][R8.64+0x12], R2 ;  /* 0x0000120208003986 */ /* 0x0001e2000c101524 */
[----:B------:R-:W-:Y:S05]  /*2740*/  @!P1 BRA `(.L_x_44) ;  /* 0x0000000000049947 */ /* 0x000fea0003800000 */
[----:B------:R0:W5:Y:S02]  /*2750*/  LDG.E.LTC128B.U16 R19, desc[UR36][R6.64+0x10] ;  /* 0x0000102406137981 */ /* 0x000164000c1e1520 */
.L_x_44:
[----:B------:R-:W-:Y:S05]  /*2760*/  BSYNC B1 ;  /* 0x0000000000017941 */ /* 0x000fea0003800000 */
.L_x_43:
[----:B0----5:R-:W-:Y:S01]  /*2770*/  HADD2.F32 R2, -RZ, R19.H0_H0 ;  /* 0x20000013ff027230 */ /* 0x021fe20000004100 */
[----:B------:R-:W-:Y:S01]  /*2780*/  ISETP.GT.AND P0, PT, R0, 0x8, P0 ;  /* 0x000000080000780c */ /* 0x000fe20000704270 */
[----:B------:R-:W-:Y:S03]  /*2790*/  BSSY B1, `(.L_x_45) ;  /* 0x0000007000017945 */ /* 0x000fe60003800000 */
[----:B---3--:R-:W-:-:S04]  /*27a0*/  FMUL R13, R2, R89 ;  /* 0x00000059020d7220 */ /* 0x008fc80000400000 */
[----:B------:R-:W-:-:S05]  /*27b0*/  FFMA R13, R30, R88, R13 ;  /* 0x000000581e0d7223 */ /* 0x000fca000000000d */
[----:B------:R-:W-:-:S05]  /*27c0*/  F2FP.F16.F32.PACK_AB R13, RZ, R13 ;  /* 0x0000000dff0d723e */ /* 0x000fca00000000ff */
[----:B------:R0:W-:Y:S01]  /*27d0*/  @P1 STG.E.U16 desc[UR36][R10.64+0x10], R13 ;  /* 0x0000100d0a001986 */ /* 0x0001e2000c101524 */
[----:B------:R-:W-:Y:S05]  /*27e0*/  @!P0 BRA `(.L_x_46) ;  /* 0x0000000000048947 */ /* 0x000fea0003800000 */
[----:B------:R3:W5:Y:S02]  /*27f0*/  LDG.E.LTC128B.U16 R19, desc[UR36][R6.64+0x12] ;  /* 0x0000122406137981 */ /* 0x000764000c1e1520 */
.L_x_46:
[----:B------:R-:W-:Y:S05]  /*2800*/  BSYNC B1 ;  /* 0x0000000000017941 */ /* 0x000fea0003800000 */
.L_x_45:
        /* <DEDUP_REMOVED lines=10> */
.L_x_48:
[----:B------:R-:W-:Y:S05]  /*28b0*/  BSYNC B1 ;  /* 0x0000000000017941 */ /* 0x000fea0003800000 */
.L_x_47:
[----:B0----5:R-:W-:Y:S01]  /*28c0*/  HADD2.F32 R2, -RZ, R19.H0_H0 ;  /* 0x20000013ff027230 */ /* 0x021fe20000004100 */
        /* <DEDUP_REMOVED lines=9> */
.L_x_50:
[----:B------:R-:W-:Y:S05]  /*2960*/  BSYNC B1 ;  /* 0x0000000000017941 */ /* 0x000fea0003800000 */
.L_x_49:
        /* <DEDUP_REMOVED lines=9> */
.L_x_52:
[----:B------:R-:W-:Y:S05]  /*2a00*/  BSYNC B1 ;  /* 0x0000000000017941 */ /* 0x000fea0003800000 */
.L_x_51:
[----:B0----5:R-:W-:Y:S01]  /*2a10*/  HADD2.F32 R2, -RZ, R19.H0_H0 ;  /* 0x20000013ff027230 */ /* 0x021fe20000004100 */
        /* <DEDUP_REMOVED lines=8> */
.L_x_54:
[----:B------:R-:W-:Y:S05]  /*2aa0*/  BSYNC B1 ;  /* 0x0000000000017941 */ /* 0x000fea0003800000 */
.L_x_53:
        /* <DEDUP_REMOVED lines=10> */
.L_x_56:
[----:B------:R-:W-:Y:S05]  /*2b50*/  BSYNC B1 ;  /* 0x0000000000017941 */ /* 0x000fea0003800000 */
.L_x_55:
        /* <DEDUP_REMOVED lines=10> */
.L_x_58:
[----:B------:R-:W-:Y:S05]  /*2c00*/  BSYNC B1 ;  /* 0x0000000000017941 */ /* 0x000fea0003800000 */
.L_x_57:
        /* <DEDUP_REMOVED lines=9> */
.L_x_60:
[----:B------:R-:W-:Y:S05]  /*2ca0*/  BSYNC B1 ;  /* 0x0000000000017941 */ /* 0x000fea0003800000 */
.L_x_59:
        /* <DEDUP_REMOVED lines=9> */
.L_x_62:
[----:B------:R-:W-:Y:S05]  /*2d40*/  BSYNC B1 ;  /* 0x0000000000017941 */ /* 0x000fea0003800000 */
.L_x_61:
        /* <DEDUP_REMOVED lines=10> */
.L_x_64:
[----:B------:R-:W-:Y:S05]  /*2df0*/  BSYNC B1 ;  /* 0x0000000000017941 */ /* 0x000fea0003800000 */
.L_x_63:
        /* <DEDUP_REMOVED lines=10> */
.L_x_66:
[----:B------:R-:W-:Y:S05]  /*2ea0*/  BSYNC B1 ;  /* 0x0000000000017941 */ /* 0x000fea0003800000 */
.L_x_65:
        /* <DEDUP_REMOVED lines=9> */
.L_x_68:
[----:B------:R-:W-:Y:S05]  /*2f40*/  BSYNC B1 ;  /* 0x0000000000017941 */ /* 0x000fea0003800000 */
.L_x_67:
        /* <DEDUP_REMOVED lines=9> */
.L_x_70:
[----:B------:R-:W-:Y:S05]  /*2fe0*/  BSYNC B1 ;  /* 0x0000000000017941 */ /* 0x000fea0003800000 */
.L_x_69:
        /* <DEDUP_REMOVED lines=10> */
.L_x_72:
[----:B------:R-:W-:Y:S05]  /*3090*/  BSYNC B1 ;  /* 0x0000000000017941 */ /* 0x000fea0003800000 */
.L_x_71:
        /* <DEDUP_REMOVED lines=10> */
.L_x_74:
[----:B------:R-:W-:Y:S05]  /*3140*/  BSYNC B1 ;  /* 0x0000000000017941 */ /* 0x000fea0003800000 */
.L_x_73:
        /* <DEDUP_REMOVED lines=9> */
.L_x_76:
[----:B------:R-:W-:Y:S05]  /*31e0*/  BSYNC B1 ;  /* 0x0000000000017941 */ /* 0x000fea0003800000 */
.L_x_75:
        /* <DEDUP_REMOVED lines=9> */
.L_x_78:
[----:B------:R-:W-:Y:S05]  /*3280*/  BSYNC B1 ;  /* 0x0000000000017941 */ /* 0x000fea0003800000 */
.L_x_77:
        /* <DEDUP_REMOVED lines=10> */
.L_x_80:
[----:B------:R-:W-:Y:S05]  /*3330*/  BSYNC B1 ;  /* 0x0000000000017941 */ /* 0x000fea0003800000 */
.L_x_79:
        /* <DEDUP_REMOVED lines=10> */
.L_x_82:
[----:B------:R-:W-:Y:S05]  /*33e0*/  BSYNC B1 ;  /* 0x0000000000017941 */ /* 0x000fea0003800000 */
.L_x_81:
        /* <DEDUP_REMOVED lines=9> */
.L_x_84:
[----:B------:R-:W-:Y:S05]  /*3480*/  BSYNC B1 ;  /* 0x0000000000017941 */ /* 0x000fea0003800000 */
.L_x_83:
        /* <DEDUP_REMOVED lines=9> */
.L_x_86:
[----:B------:R-:W-:Y:S05]  /*3520*/  BSYNC B1 ;  /* 0x0000000000017941 */ /* 0x000fea0003800000 */
.L_x_85:
        /* <DEDUP_REMOVED lines=10> */
.L_x_88:
[----:B------:R-:W-:Y:S05]  /*35d0*/  BSYNC B1 ;  /* 0x0000000000017941 */ /* 0x000fea0003800000 */
.L_x_87:
        /* <DEDUP_REMOVED lines=10> */
.L_x_90:
[----:B------:R-:W-:Y:S05]  /*3680*/  BSYNC B1 ;  /* 0x0000000000017941 */ /* 0x000fea0003800000 */
.L_x_89:
        /* <DEDUP_REMOVED lines=9> */
.L_x_92:
[----:B------:R-:W-:Y:S05]  /*3720*/  BSYNC B1 ;  /* 0x0000000000017941 */ /* 0x000fea0003800000 */
.L_x_91:
        /* <DEDUP_REMOVED lines=9> */
.L_x_94:
[----:B------:R-:W-:Y:S05]  /*37c0*/  BSYNC B1 ;  /* 0x0000000000017941 */ /* 0x000fea0003800000 */
.L_x_93:
        /* <DEDUP_REMOVED lines=10> */
.L_x_96:
[----:B------:R-:W-:Y:S05]  /*3870*/  BSYNC B1 ;  /* 0x0000000000017941 */ /* 0x000fea0003800000 */
.L_x_95:
        /* <DEDUP_REMOVED lines=10> */
.L_x_98:
[----:B------:R-:W-:Y:S05]  /*3920*/  BSYNC B1 ;  /* 0x0000000000017941 */ /* 0x000fea0003800000 */
.L_x_97:
        /* <DEDUP_REMOVED lines=9> */
.L_x_100:
[----:B------:R-:W-:Y:S05]  /*39c0*/  BSYNC B1 ;  /* 0x0000000000017941 */ /* 0x000fea0003800000 */
.L_x_99:
        /* <DEDUP_REMOVED lines=9> */
.L_x_102:
[----:B------:R-:W-:Y:S05]  /*3a60*/  BSYNC B1 ;  /* 0x0000000000017941 */ /* 0x000fea0003800000 */
.L_x_101:
        /* <DEDUP_REMOVED lines=10> */
.L_x_104:
[----:B------:R-:W-:Y:S05]  /*3b10*/  BSYNC B1 ;  /* 0x0000000000017941 */ /* 0x000fea0003800000 */
.L_x_103:
        /* <DEDUP_REMOVED lines=10> */
.L_x_106:
[----:B------:R-:W-:Y:S05]  /*3bc0*/  BSYNC B1 ;  /* 0x0000000000017941 */ /* 0x000fea0003800000 */
.L_x_105:
        /* <DEDUP_REMOVED lines=9> */
.L_x_108:
[----:B------:R-:W-:Y:S05]  /*3c60*/  BSYNC B1 ;  /* 0x0000000000017941 */ /* 0x000fea0003800000 */
.L_x_107:
        /* <DEDUP_REMOVED lines=9> */
.L_x_110:
[----:B------:R-:W-:Y:S05]  /*3d00*/  BSYNC B1 ;  /* 0x0000000000017941 */ /* 0x000fea0003800000 */
.L_x_109:
        /* <DEDUP_REMOVED lines=10> */
.L_x_112:
[----:B------:R-:W-:Y:S05]  /*3db0*/  BSYNC B1 ;  /* 0x0000000000017941 */ /* 0x000fea0003800000 */
.L_x_111:
        /* <DEDUP_REMOVED lines=10> */
.L_x_114:
[----:B------:R-:W-:Y:S05]  /*3e60*/  BSYNC B1 ;  /* 0x0000000000017941 */ /* 0x000fea0003800000 */
.L_x_113:
        /* <DEDUP_REMOVED lines=9> */
.L_x_116:
[----:B------:R-:W-:Y:S05]  /*3f00*/  BSYNC B1 ;  /* 0x0000000000017941 */ /* 0x000fea0003800000 */
.L_x_115:
        /* <DEDUP_REMOVED lines=9> */
.L_x_118:
[----:B------:R-:W-:Y:S05]  /*3fa0*/  BSYNC B1 ;  /* 0x0000000000017941 */ /* 0x000fea0003800000 */
.L_x_117:
        /* <DEDUP_REMOVED lines=10> */
.L_x_120:
[----:B------:R-:W-:Y:S05]  /*4050*/  BSYNC B1 ;  /* 0x0000000000017941 */ /* 0x000fea0003800000 */
.L_x_119:
        /* <DEDUP_REMOVED lines=10> */
.L_x_122:
[----:B------:R-:W-:Y:S05]  /*4100*/  BSYNC B1 ;  /* 0x0000000000017941 */ /* 0x000fea0003800000 */
.L_x_121:
        /* <DEDUP_REMOVED lines=9> */
.L_x_124:
[----:B------:R-:W-:Y:S05]  /*41a0*/  BSYNC B1 ;  /* 0x0000000000017941 */ /* 0x000fea0003800000 */
.L_x_123:
        /* <DEDUP_REMOVED lines=9> */
.L_x_126:
[----:B------:R-:W-:Y:S05]  /*4240*/  BSYNC B1 ;  /* 0x0000000000017941 */ /* 0x000fea0003800000 */
.L_x_125:
        /* <DEDUP_REMOVED lines=10> */
.L_x_128:
[----:B------:R-:W-:Y:S05]  /*42f0*/  BSYNC B1 ;  /* 0x0000000000017941 */ /* 0x000fea0003800000 */
.L_x_127:
        /* <DEDUP_REMOVED lines=10> */
.L_x_130:
[----:B------:R-:W-:Y:S05]  /*43a0*/  BSYNC B1 ;  /* 0x0000000000017941 */ /* 0x000fea0003800000 */
.L_x_129:
        /* <DEDUP_REMOVED lines=9> */
.L_x_132:
[----:B------:R-:W-:Y:S05]  /*4440*/  BSYNC B1 ;  /* 0x0000000000017941 */ /* 0x000fea0003800000 */
.L_x_131:
        /* <DEDUP_REMOVED lines=9> */
.L_x_134:
[----:B------:R-:W-:Y:S05]  /*44e0*/  BSYNC B1 ;  /* 0x0000000000017941 */ /* 0x000fea0003800000 */
.L_x_133:
        /* <DEDUP_REMOVED lines=10> */
.L_x_136:
[----:B------:R-:W-:Y:S05]  /*4590*/  BSYNC B1 ;  /* 0x0000000000017941 */ /* 0x000fea0003800000 */
.L_x_135:
        /* <DEDUP_REMOVED lines=10> */
.L_x_138:
[----:B------:R-:W-:Y:S05]  /*4640*/  BSYNC B1 ;  /* 0x0000000000017941 */ /* 0x000fea0003800000 */
.L_x_137:
        /* <DEDUP_REMOVED lines=9> */
.L_x_140:
[----:B------:R-:W-:Y:S05]  /*46e0*/  BSYNC B1 ;  /* 0x0000000000017941 */ /* 0x000fea0003800000 */
.L_x_139:
        /* <DEDUP_REMOVED lines=9> */
.L_x_142:
[----:B------:R-:W-:Y:S05]  /*4780*/  BSYNC B1 ;  /* 0x0000000000017941 */ /* 0x000fea0003800000 */
.L_x_141:
        /* <DEDUP_REMOVED lines=10> */
.L_x_144:
[----:B------:R-:W-:Y:S05]  /*4830*/  BSYNC B1 ;  /* 0x0000000000017941 */ /* 0x000fea0003800000 */
.L_x_143:
        /* <DEDUP_REMOVED lines=10> */
.L_x_146:
[----:B------:R-:W-:Y:S05]  /*48e0*/  BSYNC B1 ;  /* 0x0000000000017941 */ /* 0x000fea0003800000 */
.L_x_145:
        /* <DEDUP_REMOVED lines=9> */
.L_x_148:
[----:B------:R-:W-:Y:S05]  /*4980*/  BSYNC B1 ;  /* 0x0000000000017941 */ /* 0x000fea0003800000 */
.L_x_147:
        /* <DEDUP_REMOVED lines=9> */
.L_x_150:
[----:B------:R-:W-:Y:S05]  /*4a20*/  BSYNC B1 ;  /* 0x0000000000017941 */ /* 0x000fea0003800000 */
.L_x_149:
        /* <DEDUP_REMOVED lines=10> */
.L_x_152:
[----:B------:R-:W-:Y:S05]  /*4ad0*/  BSYNC B1 ;  /* 0x0000000000017941 */ /* 0x000fea0003800000 */
.L_x_151:
[----:B0----5:R-:W-:Y:S01]  /*4ae0*/  HADD2.F32 R2, -RZ, R19.H0_H0 ;  /* 0x20000013ff027230 */ /* 0x021fe20000004100 */
[----:B------:R-:W-:Y:S01]  /*4af0*/  ISETP.GT.AND P0, PT, R3, 0x79, PT ;  /* 0x000000790300780c */ /* 0x000fe20003f04270 */
[----:B------:R-:W-:Y:S01]  /*4b00*/  @P2 IMAD.MOV.U32 R3, RZ, RZ, R9 ;  /* 0x000000ffff032224 */ /* 0x000fe200078e0009 */
[----:B------:R-:W-:Y:S02]  /*4b10*/  BSSY B1, `(.L_x_153) ;  /* 0x0000009000017945 */ /* 0x000fe40003800000 */
[----:B------:R-:W-:Y:S01]  /*4b20*/  FMUL R13, R2, R89 ;  /* 0x00000059020d7220 */ /* 0x000fe20000400000 */
[----:B------:R-:W-:Y:S01]  /*4b30*/  @P2 IMAD.MOV.U32 R2, RZ, RZ, R8 ;  /* 0x000000ffff022224 */ /* 0x000fe200078e0008 */
[----:B------:R-:W-:Y:S02]  /*4b40*/  ISETP.GT.AND P3, PT, R0, RZ, P0 ;  /* 0x000000ff0000720c */ /* 0x000fe40000764270 */
[----:B------:R-:W-:-:S05]  /*4b50*/  FFMA R13, R84, R88, R13 ;  /* 0x00000058540d7223 */ /* 0x000fca000000000d */
[----:B------:R-:W-:-:S05]  /*4b60*/  F2FP.F16.F32.PACK_AB R13, RZ, R13 ;  /* 0x0000000dff0d723e */ /* 0x000fca00000000ff */
[----:B------:R0:W-:Y:S01]  /*4b70*/  @P2 STG.E.U16 desc[UR36][R2.64+0xf0], R13 ;  /* 0x0000f00d02002986 */ /* 0x0001e2000c101524 */
[----:B------:R-:W-:Y:S05]  /*4b80*/  @!P3 BRA `(.L_x_154) ;  /* 0x000000000004b947 */ /* 0x000fea0003800000 */
[----:B------:R0:W5:Y:S02]  /*4b90*/  LDG.E.LTC128B.U16 R19, desc[UR36][R4.64+0xf2] ;  /* 0x0000f22404137981 */ /* 0x000164000c1e1520 */
.L_x_154:
[----:B------:R-:W-:Y:S05]  /*4ba0*/  BSYNC B1 ;  /* 0x0000000000017941 */ /* 0x000fea0003800000 */
.L_x_153:
        /* <DEDUP_REMOVED lines=9> */
.L_x_156:
[----:B------:R-:W-:Y:S05]  /*4c40*/  BSYNC B1 ;  /* 0x0000000000017941 */ /* 0x000fea0003800000 */
.L_x_155:
[----:B0----5:R-:W-:Y:S01]  /*4c50*/  HADD2.F32 R2, -RZ, R19.H0_H0 ;  /* 0x20000013ff027230 */ /* 0x021fe20000004100 */
[----:B------:R-:W-:Y:S01]  /*4c60*/  ISETP.GT.AND P0, PT, R0, 0x8, P0 ;  /* 0x000000080000780c */ /* 0x000fe20000704270 */
[----:B------:R-:W-:Y:S03]  /*4c70*/  BSSY B1, `(.L_x_157) ;  /* 0x000000a000017945 */ /* 0x000fe60003800000 */
[----:B------:R-:W-:Y:S01]  /*4c80*/  FMUL R3, R2, R89 ;  /* 0x0000005902037220 */ /* 0x000fe20000400000 */
[----:B------:R-:W-:-:S03]  /*4c90*/  @P1 IMAD.MOV.U32 R2, RZ, RZ, R10 ;  /* 0x000000ffff021224 */ /* 0x000fc600078e000a */
[----:B------:R-:W-:-:S05]  /*4ca0*/  FFMA R3, R86, R88, R3 ;  /* 0x0000005856037223 */ /* 0x000fca0000000003 */
[----:B------:R-:W-:-:S04]  /*4cb0*/  F2FP.F16.F32.PACK_AB R3, RZ, R3 ;  /* 0x00000003ff03723e */ /* 0x000fc800000000ff */
[----:B----4-:R-:W-:Y:S01]  /*4cc0*/  PRMT R4, R3, 0x7610, R4 ;  /* 0x0000761003047816 */ /* 0x010fe20000000004 */
[----:B------:R-:W-:-:S05]  /*4cd0*/  @P1 IMAD.MOV.U32 R3, RZ, RZ, R11 ;  /* 0x000000ffff031224 */ /* 0x000fca00078e000b */
[----:B------:R0:W-:Y:S01]  /*4ce0*/  @P1 STG.E.U16 desc[UR36][R2.64+0xf0], R4 ;  /* 0x0000f00402001986 */ /* 0x0001e2000c101524 */
[----:B------:R-:W-:Y:S05]  /*4cf0*/  @!P0 BRA `(.L_x_158) ;  /* 0x0000000000048947 */ /* 0x000fea0003800000 */
[----:B------:R4:W5:Y:S02]  /*4d00*/  LDG.E.LTC128B.U16 R19, desc[UR36][R6.64+0xf2] ;  /* 0x0000f22406137981 */ /* 0x000964000c1e1520 */
.L_x_158:
[----:B------:R-:W-:Y:S05]  /*4d10*/  BSYNC B1 ;  /* 0x0000000000017941 */ /* 0x000fea0003800000 */
.L_x_157:
[----:B------:R-:W-:Y:S05]  /*4d20*/  @!P0 BRA `(.L_x_159) ;  /* 0x0000001000e88947 */ /* 0x000fea0003800000 */
[----:B-----5:R-:W-:-:S05]  /*4d30*/  HADD2.F32 R0, -RZ, R19.H0_H0 ;  /* 0x20000013ff007230 */ /* 0x020fca0000004100 */
[----:B------:R-:W-:-:S04]  /*4d40*/  FMUL R0, R0, R89 ;  /* 0x0000005900007220 */ /* 0x000fc80000400000 */
[----:B------:R-:W-:-:S05]  /*4d50*/  FFMA R0, R87, R88, R0 ;  /* 0x0000005857007223 */ /* 0x000fca0000000000 */
[----:B------:R-:W-:-:S05]  /*4d60*/  F2FP.F16.F32.PACK_AB R0, RZ, R0 ;  /* 0x00000000ff00723e */ /* 0x000fca00000000ff */
[----:B------:R0:W-:Y:S01]  /*4d70*/  STG.E.U16 desc[UR36][R10.64+0xf2], R0 ;  /* 0x0000f2000a007986 */ /* 0x0001e2000c101524 */
[----:B------:R-:W-:Y:S05]  /*4d80*/  BRA `(.L_x_159) ;  /* 0x0000001000d07947 */ /* 0x000fea0003800000 */
.L_x_34:
[----:B------:R-:W-:Y:S01]  /*4d90*/  ISETP.GT.AND P0, PT, R3, 0x1, PT ;  /* 0x000000010300780c */ /* 0x000fe20003f04270 */
[----:B------:R-:W-:Y:S01]  /*4da0*/  ULDC.64 UR4, c[0x0][0x5c0] ;  /* 0x0001700000047ab9 */ /* 0x000fe20000000a00 */
[-C--:B------:R-:W-:Y:S01]  /*4db0*/  FMUL R24, R24, R88.reuse ;  /* 0x0000005818187220 */ /* 0x080fe20000400000 */
[-C--:B------:R-:W-:Y:S01]  /*4dc0*/  FMUL R25, R25, R88.reuse ;  /* 0x0000005819197220 */ /* 0x080fe20000400000 */
[----:B------:R-:W-:Y:S01]  /*4dd0*/  ISETP.GT.AND P3, PT, R0, RZ, P0 ;  /* 0x000000ff0000720c */ /* 0x000fe20000764270 */
[-C--:B------:R-:W-:Y:S01]  /*4de0*/  FMUL R26, R26, R88.reuse ;  /* 0x000000581a1a7220 */ /* 0x080fe20000400000 */
[----:B------:R-:W-:Y:S01]  /*4df0*/  LEA R4, P4, R104, UR4, 0x1 ;  /* 0x0000000468047c11 */ /* 0x000fe2000f8808ff */
[----:B------:R-:W-:Y:S01]  /*4e00*/  FMUL R27, R27, R88 ;  /* 0x000000581b1b7220 */ /* 0x000fe20000400000 */
[----:B------:R-:W-:Y:S01]  /*4e10*/  F2FP.F16.F32.PACK_AB R24, RZ, R24 ;  /* 0x00000018ff18723e */ /* 0x000fe200000000ff */
[-C--:B------:R-:W-:Y:S01]  /*4e20*/  FMUL R28, R28, R88.reuse ;  /* 0x000000581c1c7220 */ /* 0x080fe20000400000 */
[----:B------:R-:W-:Y:S01]  /*4e30*/  LEA.HI.X R5, R104, UR5, R9, 0x1, P4 ;  /* 0x0000000568057c11 */ /* 0x000fe2000a0f0c09 */
[-C--:B------:R-:W-:Y:S01]  /*4e40*/  FMUL R29, R29, R88.reuse ;  /* 0x000000581d1d7220 */ /* 0x080fe20000400000 */
[----:B------:R-:W-:Y:S01]  /*4e50*/  F2FP.F16.F32.PACK_AB R25, RZ, R25 ;  /* 0x00000019ff19723e */ /* 0x000fe200000000ff */
[-C--:B------:R-:W-:Y:S01]  /*4e60*/  FMUL R30, R30, R88.reuse ;  /* 0x000000581e1e7220 */ /* 0x080fe20000400000 */
[----:B------:R-:W-:Y:S01]  /*4e70*/  SHF.L.U64.HI R7, R6, 0x4, R7 ;  /* 0x0000000406077819 */ /* 0x000fe20000010207 */
[----:B------:R-:W-:Y:S01]  /*4e80*/  @P1 STG.E.U16 desc[UR36][R4.64], R24 ;  /* 0x0000001804001986 */ /* 0x000fe2000c101524 */
[----:B------:R-:W-:Y:S01]  /*4e90*/  ISETP.GT.AND P1, PT, R3, 0x8, PT ;  /* 0x000000080300780c */ /* 0x000fe20003f24270 */
[----:B------:R-:W-:Y:S01]  /*4ea0*/  FMUL R31, R31, R88 ;  /* 0x000000581f1f7220 */ /* 0x000fe20000400000 */
[----:B------:R-:W-:Y:S01]  /*4eb0*/  ISETP.GT.AND P4, PT, R0, 0x8, P0 ;  /* 0x000000080000780c */ /* 0x000fe20000784270 */
[----:B------:R-:W-:Y:S01]  /*4ec0*/  @P3 STG.E.U16 desc[UR36][R4.64+0x2], R25 ;  /* 0x0000021904003986 */ /* 0x000fe2000c101524 */
[----:B------:R-:W-:Y:S01]  /*4ed0*/  LEA R6, P3, R6, R4, 0x4 ;  /* 0x0000000406067211 */ /* 0x000fe200078620ff */
[-C--:B------:R-:W-:Y:S01]  /*4ee0*/  FMUL R32, R32, R88.reuse ;  /* 0x0000005820207220 */ /* 0x080fe20000400000 */
[C---:B------:R-:W-:Y:S01]  /*4ef0*/  ISETP.GT.AND P2, PT, R0.reuse, 0x8, P2 ;  /* 0x000000080000780c */ /* 0x040fe20001744270 */
[-C--:B------:R-:W-:Y:S01]  /*4f00*/  FMUL R33, R33, R88.reuse ;  /* 0x0000005821217220 */ /* 0x080fe20000400000 */
[----:B------:R-:W-:Y:S01]  /*4f10*/  ISETP.GT.AND P0, PT, R3, 0x9, PT ;  /* 0x000000090300780c */ /* 0x000fe20003f04270 */
[----:B------:R-:W-:Y:S01]  /*4f20*/  IMAD.X R7, R7, 0x1, R5, P3 ;  /* 0x0000000107077824 */ /* 0x000fe200018e0605 */
[----:B------:R-:W-:Y:S01]  /*4f30*/  ISETP.GT.AND P5, PT, R0, RZ, P1 ;  /* 0x000000ff0000720c */ /* 0x000fe20000fa4270 */
[-C--:B------:R-:W-:Y:S01]  /*4f40*/  FMUL R34, R34, R88.reuse ;  /* 0x0000005822227220 */ /* 0x080fe20000400000 */
[----:B------:R-:W-:Y:S01]  /*4f50*/  ISETP.GT.AND P3, PT, R0, RZ, P0 ;  /* 0x000000ff0000720c */ /* 0x000fe20000764270 */
[----:B------:R-:W-:Y:S01]  /*4f60*/  FMUL R35, R35, R88 ;  /* 0x0000005823237220 */ /* 0x000fe20000400000 */
[----:B------:R-:W-:Y:S01]  /*4f70*/  F2FP.F16.F32.PACK_AB R26, RZ, R26 ;  /* 0x0000001aff1a723e */ /* 0x000fe200000000ff */
[-C--:B------:R-:W-:Y:S01]  /*4f80*/  FMUL R36, R36, R88.reuse ;  /* 0x0000005824247220 */ /* 0x080fe20000400000 */
[----:B------:R-:W-:Y:S01]  /*4f90*/  F2FP.F16.F32.PACK_AB R27, RZ, R27 ;  /* 0x0000001bff1b723e */ /* 0x000fe200000000ff */
[----:B------:R-:W-:Y:S01]  /*4fa0*/  FMUL R37, R37, R88 ;  /* 0x0000005825257220 */ /* 0x000fe20000400000 */
[----:B------:R-:W-:Y:S01]  /*4fb0*/  F2FP.F16.F32.PACK_AB R28, RZ, R28 ;  /* 0x0000001cff1c723e */ /* 0x000fe200000000ff */
[----:B------:R-:W-:Y:S01]  /*4fc0*/  @P2 STG.E.U16 desc[UR36][R6.64], R26 ;  /* 0x0000001a06002986 */ /* 0x000fe2000c101524 */
[----:B------:R-:W-:Y:S01]  /*4fd0*/  F2FP.F16.F32.PACK_AB R29, RZ, R29 ;  /* 0x0000001dff1d723e */ /* 0x000fe200000000ff */
[-C--:B------:R-:W-:Y:S01]  /*4fe0*/  FMUL R38, R38, R88.reuse ;  /* 0x0000005826267220 */ /* 0x080fe20000400000 */
[C---:B------:R-:W-:Y:S01]  /*4ff0*/  ISETP.GT.AND P2, PT, R0.reuse, 0x8, P1 ;  /* 0x000000080000780c */ /* 0x040fe20000f44270 */
[----:B------:R-:W-:Y:S01]  /*5000*/  @P4 STG.E.U16 desc[UR36][R6.64+0x2], R27 ;  /* 0x0000021b06004986 */ /* 0x000fe2000c101524 */
[----:B------:R-:W-:Y:S01]  /*5010*/  ISETP.GT.AND P1, PT, R3, 0x10, PT ;  /* 0x000000100300780c */ /* 0x000fe20003f24270 */
[----:B------:R-:W-:Y:S01]  /*5020*/  FMUL R39, R39, R88 ;  /* 0x0000005827277220 */ /* 0x000fe20000400000 */
[----:B------:R-:W-:Y:S01]  /*5030*/  F2FP.F16.F32.PACK_AB R30, RZ, R30 ;  /* 0x0000001eff1e723e */ /* 0x000fe200000000ff */
[----:B------:R-:W-:Y:S01]  /*5040*/  @P5 STG.E.U16 desc[UR36][R4.64+0x10], R28 ;  /* 0x0000101c04005986 */ /* 0x000fe2000c101524 */
[----:B------:R-:W-:Y:S01]  /*5050*/  ISETP.GT.AND P4, PT, R0, RZ, P1 ;  /* 0x000000ff0000720c */ /* 0x000fe20000f84270 */
[-C--:B------:R-:W-:Y:S01]  /*5060*/  FMUL R40, R40, R88.reuse ;  /* 0x0000005828287220 */ /* 0x080fe20000400000 */
[----:B------:R-:W-:Y:S01]  /*5070*/  F2FP.F16.F32.PACK_AB R31, RZ, R31 ;  /* 0x0000001fff1f723e */ /* 0x000fe200000000ff */
[----:B------:R-:W-:Y:S01]  /*5080*/  @P3 STG.E.U16 desc[UR36][R4.64+0x12], R29 ;  /* 0x0000121d04003986 */ /* 0x000fe2000c101524 */
[----:B------:R-:W-:Y:S01]  /*5090*/  ISETP.GT.AND P3, PT, R0, 0x8, P0 ;  /* 0x000000080000780c */ /* 0x000fe20000764270 */
[----:B------:R-:W-:Y:S01]  /*50a0*/  FMUL R41, R41, R88 ;  /* 0x0000005829297220 */ /* 0x000fe20000400000 */
[----:B------:R-:W-:Y:S01]  /*50b0*/  ISETP.GT.AND P0, PT, R3, 0x11, PT ;  /* 0x000000110300780c */ /* 0x000fe20003f04270 */
[----:B------:R-:W-:Y:S01]  /*50c0*/  @P2 STG.E.U16 desc[UR36][R6.64+0x10], R30 ;  /* 0x0000101e06002986 */ /* 0x000fe2000c101524 */
[----:B------:R-:W-:Y:S01]  /*50d0*/  F2FP.F16.F32.PACK_AB R32, RZ, R32 ;  /* 0x00000020ff20723e */ /* 0x000fe200000000ff */
[-C--:B------:R-:W-:Y:S01]  /*50e0*/  FMUL R42, R42, R88.reuse ;  /* 0x000000582a2a7220 */ /* 0x080fe20000400000 */
[C---:B------:R-:W-:Y:S01]  /*50f0*/  ISETP.GT.AND P5, PT, R0.reuse, RZ, P0 ;  /* 0x000000ff0000720c */ /* 0x040fe200007a4270 */
[-C--:B------:R-:W-:Y:S01]  /*5100*/  FMUL R43, R43, R88.reuse ;  /* 0x000000582b2b7220 */ /* 0x080fe20000400000 */
[----:B------:R-:W-:Y:S01]  /*5110*/  ISETP.GT.AND P2, PT, R0, 0x8, P1 ;  /* 0x000000080000780c */ /* 0x000fe20000f44270 */
[-C--:B------:R-:W-:Y:S01]  /*5120*/  FMUL R44, R44, R88.reuse ;  /* 0x000000582c2c7220 */ /* 0x080fe20000400000 */
[----:B------:R-:W-:Y:S01]  /*5130*/  ISETP.GT.AND P1, PT, R3, 0x18, PT ;  /* 0x000000180300780c */ /* 0x000fe20003f24270 */
[-C--:B------:R-:W-:Y:S01]  /*5140*/  FMUL R45, R45, R88.reuse ;  /* 0x000000582d2d7220 */ /* 0x080fe20000400000 */
[----:B------:R-:W-:Y:S01]  /*5150*/  F2FP.F16.F32.PACK_AB R33, RZ, R33 ;  /* 0x00000021ff21723e */ /* 0x000fe200000000ff */
[----:B------:R-:W-:Y:S01]  /*5160*/  @P3 STG.E.U16 desc[UR36][R6.64+0x12], R31 ;  /* 0x0000121f06003986 */ /* 0x000fe2000c101524 */
[----:B------:R-:W-:Y:S01]  /*5170*/  ISETP.GT.AND P3, PT, R0, 0x8, P0 ;  /* 0x000000080000780c */ /* 0x000fe20000764270 */
[-C--:B------:R-:W-:Y:S01]  /*5180*/  FMUL R46, R46, R88.reuse ;  /* 0x000000582e2e7220 */ /* 0x080fe20000400000 */
[----:B------:R-:W-:Y:S01]  /*5190*/  ISETP.GT.AND P0, PT, R3, 0x19, PT ;  /* 0x000000190300780c */ /* 0x000fe20003f04270 */
[----:B------:R-:W-:Y:S01]  /*51a0*/  @P4 STG.E.U16 desc[UR36][R4.64+0x20], R32 ;  /* 0x0000202004004986 */ /* 0x000fe2000c101524 */
[C---:B------:R-:W-:Y:S01]  /*51b0*/  ISETP.GT.AND P4, PT, R0.reuse, RZ, P1 ;  /* 0x000000ff0000720c */ /* 0x040fe20000f84270 */
[----:B------:R-:W-:Y:S01]  /*51c0*/  FMUL R47, R47, R88 ;  /* 0x000000582f2f7220 */ /* 0x000fe20000400000 */
[----:B------:R-:W-:Y:S01]  /*51d0*/  F2FP.F16.F32.PACK_AB R34, RZ, R34 ;  /* 0x00000022ff22723e */ /* 0x000fe200000000ff */
[----:B------:R-:W-:Y:S01]  /*51e0*/  @P5 STG.E.U16 desc[UR36][R4.64+0x22], R33 ;  /* 0x0000222104005986 */ /* 0x000fe2000c101524 */
[----:B------:R-:W-:Y:S01]  /*51f0*/  ISETP.GT.AND P5, PT, R0, RZ, P0 ;  /* 0x000000ff0000720c */ /* 0x000fe200007a4270 */
[----:B------:R-:W-:Y:S01]  /*5200*/  FMUL R48, R48, R88 ;  /* 0x0000005830307220 */ /* 0x000fe20000400000 */
[----:B------:R-:W-:Y:S01]  /*5210*/  F2FP.F16.F32.PACK_AB R35, RZ, R35 ;  /* 0x00000023ff23723e */ /* 0x000fe200000000ff */
[----:B------:R-:W-:Y:S01]  /*5220*/  @P2 STG.E.U16 desc[UR36][R6.64+0x20], R34 ;  /* 0x0000202206002986 */ /* 0x000fe2000c101524 */
[----:B------:R-:W-:Y:S01]  /*5230*/  F2FP.F16.F32.PACK_AB R36, RZ, R36 ;  /* 0x00000024ff24723e */ /* 0x000fe200000000ff */
[-C--:B------:R-:W-:Y:S01]  /*5240*/  FMUL R49, R49, R88.reuse ;  /* 0x0000005831317220 */ /* 0x080fe20000400000 */
[----:B------:R-:W-:Y:S01]  /*5250*/  ISETP.GT.AND P2, PT, R0, 0x8, P1 ;  /* 0x000000080000780c */ /* 0x000fe20000f44270 */
[----:B------:R-:W-:Y:S01]  /*5260*/  @P3 STG.E.U16 desc[UR36][R6.64+0x22], R35 ;  /* 0x0000222306003986 */ /* 0x000fe2000c101524 */
[----:B------:R-:W-:Y:S01]  /*5270*/  ISETP.GT.AND P1, PT, R3, 0x20, PT ;  /* 0x000000200300780c */ /* 0x000fe20003f24270 */
[-C--:B------:R-:W-:Y:S01]  /*5280*/  FMUL R50, R50, R88.reuse ;  /* 0x0000005832327220 */ /* 0x080fe20000400000 */
[----:B------:R-:W-:Y:S01]  /*5290*/  F2FP.F16.F32.PACK_AB R37, RZ, R37 ;  /* 0x00000025ff25723e */ /* 0x000fe200000000ff */
[----:B------:R-:W-:Y:S01]  /*52a0*/  @P4 STG.E.U16 desc[UR36][R4.64+0x30], R36 ;  /* 0x0000302404004986 */ /* 0x000fe2000c101524 */
[C---:B------:R-:W-:Y:S01]  /*52b0*/  ISETP.GT.AND P3, PT, R0.reuse, 0x8, P0 ;  /* 0x000000080000780c */ /* 0x040fe20000764270 */
[-C--:B------:R-:W-:Y:S01]  /*52c0*/  FMUL R51, R51, R88.reuse ;  /* 0x0000005833337220 */ /* 0x080fe20000400000 */
[----:B------:R-:W-:Y:S01]  /*52d0*/  ISETP.GT.AND P0, PT, R3, 0x21, PT ;  /* 0x000000210300780c */ /* 0x000fe20003f04270 */
[----:B------:R-:W-:Y:S01]  /*52e0*/  @P5 STG.E.U16 desc[UR36][R4.64+0x32], R37 ;  /* 0x0000322504005986 */ /* 0x000fe2000c101524 */
[----:B------:R-:W-:Y:S01]  /*52f0*/  ISETP.GT.AND P4, PT, R0, RZ, P1 ;  /* 0x000000ff0000720c */ /* 0x000fe20000f84270 */
[----:B------:R-:W-:Y:S01]  /*5300*/  FMUL R52, R52, R88 ;  /* 0x0000005834347220 */ /* 0x000fe20000400000 */
[----:B------:R-:W-:Y:S01]  /*5310*/  F2FP.F16.F32.PACK_AB R38, RZ, R38 ;  /* 0x00000026ff26723e */ /* 0x000fe200000000ff */
[-C--:B------:R-:W-:Y:S01]  /*5320*/  FMUL R53, R53, R88.reuse ;  /* 0x0000005835357220 */ /* 0x080fe20000400000 */
        /* <DEDUP_REMOVED lines=113> */
[----:B------:R-:W-:Y:S01]  /*5a40*/  FMUL R87, R87, R88 ;  /* 0x0000005857577220 */ /* 0x000fe20000400000 */
[----:B------:R-:W-:Y:S01]  /*5a50*/  ISETP.GT.AND P0, PT, R3, 0x51, PT ;  /* 0x000000510300780c */ /* 0x000fe20003f04270 */
[----:B------:R-:W-:Y:S01]  /*5a60*/  @P5 STG.E.U16 desc[UR36][R4.64+0x92], R61 ;  /* 0x0000923d04005986 */ /* 0x000fe2000c101524 */
[----:B------:R-:W-:-:S02]  /*5a70*/  ISETP.GT.AND P4, PT, R0, RZ, P1 ;  /* 0x000000ff0000720c */ /* 0x000fc40000f84270 */
[----:B------:R-:W-:Y:S02]  /*5a80*/  F2FP.F16.F32.PACK_AB R62, RZ, R62 ;  /* 0x0000003eff3e723e */ /* 0x000fe400000000ff */
[C---:B------:R-:W-:Y:S02]  /*5a90*/  ISETP.GT.AND P5, PT, R0.reuse, RZ, P0 ;  /* 0x000000ff0000720c */ /* 0x040fe400007a4270 */
[----:B------:R-:W-:Y:S01]  /*5aa0*/  F2FP.F16.F32.PACK_AB R63, RZ, R63 ;  /* 0x0000003fff3f723e */ /* 0x000fe200000000ff */
[----:B------:R-:W-:Y:S01]  /*5ab0*/  @P2 STG.E.U16 desc[UR36][R6.64+0x90], R62 ;  /* 0x0000903e06002986 */ /* 0x000fe2000c101524 */
[----:B------:R-:W-:Y:S02]  /*5ac0*/  F2FP.F16.F32.PACK_AB R64, RZ, R64 ;  /* 0x00000040ff40723e */ /* 0x000fe400000000ff */
[----:B------:R-:W-:Y:S01]  /*5ad0*/  ISETP.GT.AND P2, PT, R0, 0x8, P1 ;  /* 0x000000080000780c */ /* 0x000fe20000f44270 */
[----:B------:R-:W-:Y:S01]  /*5ae0*/  @P3 STG.E.U16 desc[UR36][R6.64+0x92], R63 ;  /* 0x0000923f06003986 */ /* 0x000fe2000c101524 */
[----:B------:R-:W-:-:S02]  /*5af0*/  ISETP.GT.AND P1, PT, R3, 0x58, PT ;  /* 0x000000580300780c */ /* 0x000fc40003f24270 */
[----:B------:R-:W-:Y:S01]  /*5b00*/  F2FP.F16.F32.PACK_AB R65, RZ, R65 ;  /* 0x00000041ff41723e */ /* 0x000fe200000000ff */
[----:B------:R-:W-:Y:S01]  /*5b10*/  @P4 STG.E.U16 desc[UR36][R4.64+0xa0], R64 ;  /* 0x0000a04004004986 */ /* 0x000fe2000c101524 */
[C---:B------:R-:W-:Y:S02]  /*5b20*/  ISETP.GT.AND P3, PT, R0.reuse, 0x8, P0 ;  /* 0x000000080000780c */ /* 0x040fe40000764270 */
[----:B------:R-:W-:Y:S01]  /*5b30*/  ISETP.GT.AND P0, PT, R3, 0x59, PT ;  /* 0x000000590300780c */ /* 0x000fe20003f04270 */
[----:B------:R-:W-:Y:S01]  /*5b40*/  @P5 STG.E.U16 desc[UR36][R4.64+0xa2], R65 ;  /* 0x0000a24104005986 */ /* 0x000fe2000c101524 */
[C---:B------:R-:W-:Y:S02]  /*5b50*/  ISETP.GT.AND P4, PT, R0.reuse, RZ, P1 ;  /* 0x000000ff0000720c */ /* 0x040fe40000f84270 */
[----:B------:R-:W-:Y:S02]  /*5b60*/  F2FP.F16.F32.PACK_AB R66, RZ, R66 ;  /* 0x00000042ff42723e */ /* 0x000fe400000000ff */
[----:B------:R-:W-:-:S02]  /*5b70*/  ISETP.GT.AND P5, PT, R0, RZ, P0 ;  /* 0x000000ff0000720c */ /* 0x000fc400007a4270 */
[----:B------:R-:W-:Y:S01]  /*5b80*/  F2FP.F16.F32.PACK_AB R67, RZ, R67 ;  /* 0x00000043ff43723e */ /* 0x000fe200000000ff */
[----:B------:R-:W-:Y:S01]  /*5b90*/  @P2 STG.E.U16 desc[UR36][R6.64+0xa0], R66 ;  /* 0x0000a04206002986 */ /* 0x000fe2000c101524 */
[----:B------:R-:W-:Y:S02]  /*5ba0*/  F2FP.F16.F32.PACK_AB R68, RZ, R68 ;  /* 0x00000044ff44723e */ /* 0x000fe400000000ff */
[C---:B------:R-:W-:Y:S01]  /*5bb0*/  ISETP.GT.AND P2, PT, R0.reuse, 0x8, P1 ;  /* 0x000000080000780c */ /* 0x040fe20000f44270 */
[----:B------:R-:W-:Y:S01]  /*5bc0*/  @P3 STG.E.U16 desc[UR36][R6.64+0xa2], R67 ;  /* 0x0000a24306003986 */ /* 0x000fe2000c101524 */
[----:B------:R-:W-:Y:S02]  /*5bd0*/  ISETP.GT.AND P1, PT, R3, 0x60, PT ;  /* 0x000000600300780c */ /* 0x000fe40003f24270 */
[----:B------:R-:W-:Y:S01]  /*5be0*/  F2FP.F16.F32.PACK_AB R69, RZ, R69 ;  /* 0x00000045ff45723e */ /* 0x000fe200000000ff */
[----:B------:R-:W-:Y:S01]  /*5bf0*/  @P4 STG.E.U16 desc[UR36][R4.64+0xb0], R68 ;  /* 0x0000b04404004986 */ /* 0x000fe2000c101524 */
[----:B------:R-:W-:-:S02]  /*5c00*/  ISETP.GT.AND P3, PT, R0, 0x8, P0 ;  /* 0x000000080000780c */ /* 0x000fc40000764270 */
[----:B------:R-:W-:Y:S01]  /*5c10*/  ISETP.GT.AND P0, PT, R3, 0x61, PT ;  /* 0x000000610300780c */ /* 0x000fe20003f04270 */
[----:B------:R-:W-:Y:S01]  /*5c20*/  @P5 STG.E.U16 desc[UR36][R4.64+0xb2], R69 ;  /* 0x0000b24504005986 */ /* 0x000fe2000c101524 */
[C---:B------:R-:W-:Y:S02]  /*5c30*/  ISETP.GT.AND P4, PT, R0.reuse, RZ, P1 ;  /* 0x000000ff0000720c */ /* 0x040fe40000f84270 */
[----:B------:R-:W-:Y:S02]  /*5c40*/  ISETP.GT.AND P5, PT, R0, RZ, P0 ;  /* 0x000000ff0000720c */ /* 0x000fe400007a4270 */
[----:B------:R-:W-:Y:S02]  /*5c50*/  F2FP.F16.F32.PACK_AB R70, RZ, R70 ;  /* 0x00000046ff46723e */ /* 0x000fe400000000ff */
[----:B------:R-:W-:Y:S02]  /*5c60*/  F2FP.F16.F32.PACK_AB R71, RZ, R71 ;  /* 0x00000047ff47723e */ /* 0x000fe400000000ff */
[----:B------:R-:W-:Y:S01]  /*5c70*/  F2FP.F16.F32.PACK_AB R72, RZ, R72 ;  /* 0x00000048ff48723e */ /* 0x000fe200000000ff */
[----:B------:R-:W-:Y:S01]  /*5c80*/  @P2 STG.E.U16 desc[UR36][R6.64+0xb0], R70 ;  /* 0x0000b04606002986 */ /* 0x000fe2000c101524 */
[----:B------:R-:W-:-:S02]  /*5c90*/  F2FP.F16.F32.PACK_AB R73, RZ, R73 ;  /* 0x00000049ff49723e */ /* 0x000fc400000000ff */
[C---:B------:R-:W-:Y:S01]  /*5ca0*/  ISETP.GT.AND P1, PT, R0.reuse, 0x8, P1 ;  /* 0x000000080000780c */ /* 0x040fe20000f24270 */
[----:B------:R-:W-:Y:S01]  /*5cb0*/  @P3 STG.E.U16 desc[UR36][R6.64+0xb2], R71 ;  /* 0x0000b24706003986 */ /* 0x000fe2000c101524 */
[C---:B------:R-:W-:Y:S02]  /*5cc0*/  ISETP.GT.AND P2, PT, R0.reuse, 0x8, P0 ;  /* 0x000000080000780c */ /* 0x040fe40000744270 */
[C---:B------:R-:W-:Y:S01]  /*5cd0*/  ISETP.GT.AND P0, PT, R3.reuse, 0x69, PT ;  /* 0x000000690300780c */ /* 0x040fe20003f04270 */
[----:B------:R-:W-:Y:S01]  /*5ce0*/  @P4 STG.E.U16 desc[UR36][R4.64+0xc0], R72 ;  /* 0x0000c04804004986 */ /* 0x000fe2000c101524 */
[----:B------:R-:W-:Y:S02]  /*5cf0*/  ISETP.GT.AND P4, PT, R3, 0x68, PT ;  /* 0x000000680300780c */ /* 0x000fe40003f84270 */
[----:B------:R-:W-:Y:S01]  /*5d00*/  F2FP.F16.F32.PACK_AB R74, RZ, R74 ;  /* 0x0000004aff4a723e */ /* 0x000fe200000000ff */
[----:B------:R-:W-:Y:S01]  /*5d10*/  @P5 STG.E.U16 desc[UR36][R4.64+0xc2], R73 ;  /* 0x0000c24904005986 */ /* 0x000fe2000c101524 */
[----:B------:R-:W-:-:S02]  /*5d20*/  ISETP.GT.AND P5, PT, R0, RZ, P4 ;  /* 0x000000ff0000720c */ /* 0x000fc400027a4270 */
[C---:B------:R-:W-:Y:S01]  /*5d30*/  ISETP.GT.AND P3, PT, R0.reuse, RZ, P0 ;  /* 0x000000ff0000720c */ /* 0x040fe20000764270 */
[----:B------:R-:W-:Y:S01]  /*5d40*/  @P1 STG.E.U16 desc[UR36][R6.64+0xc0], R74 ;  /* 0x0000c04a06001986 */ /* 0x000fe2000c101524 */
[----:B------:R-:W-:Y:S02]  /*5d50*/  F2FP.F16.F32.PACK_AB R75, RZ, R75 ;  /* 0x0000004bff4b723e */ /* 0x000fe400000000ff */
[----:B------:R-:W-:Y:S02]  /*5d60*/  F2FP.F16.F32.PACK_AB R76, RZ, R76 ;  /* 0x0000004cff4c723e */ /* 0x000fe400000000ff */
[C---:B------:R-:W-:Y:S01]  /*5d70*/  ISETP.GT.AND P4, PT, R0.reuse, 0x8, P4 ;  /* 0x000000080000780c */ /* 0x040fe20002784270 */
[----:B------:R-:W-:Y:S01]  /*5d80*/  @P2 STG.E.U16 desc[UR36][R6.64+0xc2], R75 ;  /* 0x0000c24b06002986 */ /* 0x000fe2000c101524 */
[----:B------:R-:W-:Y:S02]  /*5d90*/  F2FP.F16.F32.PACK_AB R77, RZ, R77 ;  /* 0x0000004dff4d723e */ /* 0x000fe400000000ff */
[----:B------:R-:W-:Y:S01]  /*5da0*/  ISETP.GT.AND P2, PT, R3, 0x71, PT ;  /* 0x000000710300780c */ /* 0x000fe20003f44270 */
[----:B------:R-:W-:Y:S01]  /*5db0*/  @P5 STG.E.U16 desc[UR36][R4.64+0xd0], R76 ;  /* 0x0000d04c04005986 */ /* 0x000fe2000c101524 */
[----:B------:R-:W-:-:S02]  /*5dc0*/  ISETP.GT.AND P5, PT, R0, 0x8, P0 ;  /* 0x000000080000780c */ /* 0x000fc400007a4270 */
[C---:B------:R-:W-:Y:S01]  /*5dd0*/  ISETP.GT.AND P1, PT, R3.reuse, 0x78, PT ;  /* 0x000000780300780c */ /* 0x040fe20003f24270 */
[----:B------:R-:W-:Y:S01]  /*5de0*/  @P3 STG.E.U16 desc[UR36][R4.64+0xd2], R77 ;  /* 0x0000d24d04003986 */ /* 0x000fe2000c101524 */
[C---:B------:R-:W-:Y:S02]  /*5df0*/  ISETP.GT.AND P3, PT, R3.reuse, 0x70, PT ;  /* 0x000000700300780c */ /* 0x040fe40003f64270 */
[----:B------:R-:W-:Y:S01]  /*5e00*/  ISETP.GT.AND P0, PT, R3, 0x79, PT ;  /* 0x000000790300780c */ /* 0x000fe20003f04270 */
[----:B------:R-:W-:Y:S01]  /*5e10*/  @P4 IMAD.MOV.U32 R2, RZ, RZ, R6 ;  /* 0x000000ffff024224 */ /* 0x000fe200078e0006 */
[----:B------:R-:W-:Y:S01]  /*5e20*/  F2FP.F16.F32.PACK_AB R78, RZ, R78 ;  /* 0x0000004eff4e723e */ /* 0x000fe200000000ff */
[----:B------:R-:W-:Y:S01]  /*5e30*/  @P4 IMAD.MOV.U32 R3, RZ, RZ, R7 ;  /* 0x000000ffff034224 */ /* 0x000fe200078e0007 */
[----:B------:R-:W-:Y:S02]  /*5e40*/  F2FP.F16.F32.PACK_AB R79, RZ, R79 ;  /* 0x0000004fff4f723e */ /* 0x000fe400000000ff */
[----:B------:R-:W-:-:S02]  /*5e50*/  F2FP.F16.F32.PACK_AB R80, RZ, R80 ;  /* 0x00000050ff50723e */ /* 0x000fc400000000ff */
[----:B------:R0:W-:Y:S01]  /*5e60*/  @P4 STG.E.U16 desc[UR36][R2.64+0xd0], R78 ;  /* 0x0000d04e02004986 */ /* 0x0001e2000c101524 */
[C---:B------:R-:W-:Y:S02]  /*5e70*/  ISETP.GT.AND P4, PT, R0.reuse, RZ, P2 ;  /* 0x000000ff0000720c */ /* 0x040fe40001784270 */
[----:B------:R-:W-:Y:S02]  /*5e80*/  F2FP.F16.F32.PACK_AB R81, RZ, R81 ;  /* 0x00000051ff51723e */ /* 0x000fe400000000ff */
[----:B------:R-:W-:Y:S02]  /*5e90*/  ISETP.GT.AND P2, PT, R0, 0x8, P2 ;  /* 0x000000080000780c */ /* 0x000fe40001744270 */
[----:B------:R-:W-:Y:S02]  /*5ea0*/  F2FP.F16.F32.PACK_AB R82, RZ, R82 ;  /* 0x00000052ff52723e */ /* 0x000fe400000000ff */
[----:B------:R-:W-:Y:S02]  /*5eb0*/  F2FP.F16.F32.PACK_AB R83, RZ, R83 ;  /* 0x00000053ff53723e */ /* 0x000fe400000000ff */
[----:B------:R-:W-:Y:S01]  /*5ec0*/  F2FP.F16.F32.PACK_AB R84, RZ, R84 ;  /* 0x00000054ff54723e */ /* 0x000fe200000000ff */
[----:B0-----:R-:W-:Y:S01]  /*5ed0*/  @P5 IMAD.MOV.U32 R2, RZ, RZ, R6 ;  /* 0x000000ffff025224 */ /* 0x001fe200078e0006 */
[----:B------:R-:W-:Y:S01]  /*5ee0*/  F2FP.F16.F32.PACK_AB R85, RZ, R85 ;  /* 0x00000055ff55723e */ /* 0x000fe200000000ff */
[----:B------:R-:W-:Y:S01]  /*5ef0*/  @P5 IMAD.MOV.U32 R3, RZ, RZ, R7 ;  /* 0x000000ffff035224 */ /* 0x000fe200078e0007 */
[----:B------:R-:W-:-:S02]  /*5f00*/  F2FP.F16.F32.PACK_AB R86, RZ, R86 ;  /* 0x00000056ff56723e */ /* 0x000fc400000000ff */
[----:B------:R-:W-:Y:S02]  /*5f10*/  F2FP.F16.F32.PACK_AB R87, RZ, R87 ;  /* 0x00000057ff57723e */ /* 0x000fe400000000ff */
[----:B------:R0:W-:Y:S01]  /*5f20*/  @P5 STG.E.U16 desc[UR36][R2.64+0xd2], R79 ;  /* 0x0000d24f02005986 */ /* 0x0001e2000c101524 */
[C---:B------:R-:W-:Y:S02]  /*5f30*/  ISETP.GT.AND P5, PT, R0.reuse, RZ, P3 ;  /* 0x000000ff0000720c */ /* 0x040fe40001fa4270 */
[----:B------:R-:W-:-:S11]  /*5f40*/  ISETP.GT.AND P3, PT, R0, 0x8, P3 ;  /* 0x000000080000780c */ /* 0x000fd60001f64270 */
[----:B0-----:R-:W-:Y:S02]  /*5f50*/  @P5 IMAD.MOV.U32 R2, RZ, RZ, R4 ;  /* 0x000000ffff025224 */ /* 0x001fe400078e0004 */
[----:B------:R-:W-:-:S05]  /*5f60*/  @P5 IMAD.MOV.U32 R3, RZ, RZ, R5 ;  /* 0x000000ffff035224 */ /* 0x000fca00078e0005 */
[----:B------:R0:W-:Y:S01]  /*5f70*/  @P5 STG.E.U16 desc[UR36][R2.64+0xe0], R80 ;  /* 0x0000e05002005986 */ /* 0x0001e2000c101524 */
[C---:B------:R-:W-:Y:S02]  /*5f80*/  ISETP.GT.AND P5, PT, R0.reuse, RZ, P0 ;  /* 0x000000ff0000720c */ /* 0x040fe400007a4270 */
[----:B------:R-:W-:Y:S01]  /*5f90*/  ISETP.GT.AND P0, PT, R0, 0x8, P0 ;  /* 0x000000080000780c */ /* 0x000fe20000704270 */
[----:B0-----:R-:W-:Y:S02]  /*5fa0*/  @P4 IMAD.MOV.U32 R2, RZ, RZ, R4 ;  /* 0x000000ffff024224 */ /* 0x001fe400078e0004 */
[----:B------:R-:W-:-:S05]  /*5fb0*/  @P4 IMAD.MOV.U32 R3, RZ, RZ, R5 ;  /* 0x000000ffff034224 */ /* 0x000fca00078e0005 */
[----:B------:R0:W-:Y:S01]  /*5fc0*/  @P4 STG.E.U16 desc[UR36][R2.64+0xe2], R81 ;  /* 0x0000e25102004986 */ /* 0x0001e2000c101524 */
[C---:B------:R-:W-:Y:S02]  /*5fd0*/  ISETP.GT.AND P4, PT, R0.reuse, RZ, P1 ;  /* 0x000000ff0000720c */ /* 0x040fe40000f84270 */
[----:B------:R-:W-:Y:S01]  /*5fe0*/  ISETP.GT.AND P1, PT, R0, 0x8, P1 ;  /* 0x000000080000780c */ /* 0x000fe20000f24270 */
[----:B0-----:R-:W-:Y:S02]  /*5ff0*/  @P3 IMAD.MOV.U32 R2, RZ, RZ, R6 ;  /* 0x000000ffff023224 */ /* 0x001fe400078e0006 */
[----:B------:R-:W-:-:S05]  /*6000*/  @P3 IMAD.MOV.U32 R3, RZ, RZ, R7 ;  /* 0x000000ffff033224 */ /* 0x000fca00078e0007 */
[----:B------:R0:W-:Y:S02]  /*6010*/  @P3 STG.E.U16 desc[UR36][R2.64+0xe0], R82 ;  /* 0x0000e05202003986 */ /* 0x0001e4000c101524 */
[----:B0-----:R-:W-:Y:S02]  /*6020*/  @P2 IMAD.MOV.U32 R2, RZ, RZ, R6 ;  /* 0x000000ffff022224 */ /* 0x001fe400078e0006 */
[----:B------:R-:W-:-:S05]  /*6030*/  @P2 IMAD.MOV.U32 R3, RZ, RZ, R7 ;  /* 0x000000ffff032224 */ /* 0x000fca00078e0007 */
[----:B------:R0:W-:Y:S02]  /*6040*/  @P2 STG.E.U16 desc[UR36][R2.64+0xe2], R83 ;  /* 0x0000e25302002986 */ /* 0x0001e4000c101524 */
[----:B0-----:R-:W-:Y:S02]  /*6050*/  @P4 IMAD.MOV.U32 R2, RZ, RZ, R4 ;  /* 0x000000ffff024224 */ /* 0x001fe400078e0004 */
[----:B------:R-:W-:-:S05]  /*6060*/  @P4 IMAD.MOV.U32 R3, RZ, RZ, R5 ;  /* 0x000000ffff034224 */ /* 0x000fca00078e0005 */
[----:B------:R0:W-:Y:S04]  /*6070*/  @P4 STG.E.U16 desc[UR36][R2.64+0xf0], R84 ;  /* 0x0000f05402004986 */ /* 0x0001e8000c101524 */
[----:B------:R1:W-:Y:S01]  /*6080*/  @P5 STG.E.U16 desc[UR36][R4.64+0xf2], R85 ;  /* 0x0000f25504005986 */ /* 0x0003e2000c101524 */
[----:B0-----:R-:W-:Y:S02]  /*6090*/  @P1 IMAD.MOV.U32 R2, RZ, RZ, R6 ;  /* 0x000000ffff021224 */ /* 0x001fe400078e0006 */
[----:B------:R-:W-:-:S05]  /*60a0*/  @P1 IMAD.MOV.U32 R3, RZ, RZ, R7 ;  /* 0x000000ffff031224 */ /* 0x000fca00078e0007 */
[----:B------:R1:W-:Y:S04]  /*60b0*/  @P1 STG.E.U16 desc[UR36][R2.64+0xf0], R86 ;  /* 0x0000f05602001986 */ /* 0x0003e8000c101524 */
[----:B------:R1:W-:Y:S02]  /*60c0*/  @P0 STG.E.U16 desc[UR36][R6.64+0xf2], R87 ;  /* 0x0000f25706000986 */ /* 0x0003e4000c101524 */
.L_x_159:
[----:B------:R-:W-:Y:S05]  /*60d0*/  BSYNC B0 ;  /* 0x0000000000007941 */ /* 0x000fea0003800000 */
.L_x_33:
[----:B01----:R-:W2:Y:S01]  /*60e0*/  LDL.64 R2, [R1] ;  /* 0x0000000001027983 */ /* 0x003ea20000100a00 */
[----:B------:R-:W-:Y:S01]  /*60f0*/  ULDC.64 UR4, c[0x0][0x650] ;  /* 0x0001940000047ab9 */ /* 0x000fe20000000a00 */
[----:B------:R0:W-:Y:S01]  /*6100*/  SYNCS.ARRIVE.TRANS64.A1T0 RZ, [R96+UR47], RZ ;  /* 0x000000ff60ff79a7 */ /* 0x0001e2000810002f */
[----:B------:R-:W-:Y:S01]  /*6110*/  PRMT R0, RZ, 0x7610, R0 ;  /* 0x00007610ff007816 */ /* 0x000fe20000000000 */
[----:B-----5:R-:W-:Y:S02]  /*6120*/  IMAD.MOV.U32 R19, RZ, RZ, -0x1 ;  /* 0xffffffffff137424 */ /* 0x020fe400078e00ff */
[----:B------:R-:W-:Y:S01]  /*6130*/  IMAD.MOV.U32 R22, RZ, RZ, -0x1 ;  /* 0xffffffffff167424 */ /* 0x000fe200078e00ff */
[----:B--2---:R-:W-:-:S04]  /*6140*/  LEA R18, P0, R2, R18, 0x1 ;  /* 0x0000001202127211 */ /* 0x004fc800078008ff */
[----:B------:R-:W-:Y:S01]  /*6150*/  LEA.HI.X R17, R2, R17, R23, 0x1, P0 ;  /* 0x0000001102117211 */ /* 0x000fe200000f0c17 */
[----:B------:R-:W-:Y:S01]  /*6160*/  IMAD.MOV.U32 R2, RZ, RZ, -0x1 ;  /* 0xffffffffff027424 */ /* 0x000fe200078e00ff */
[----:B------:R-:W-:-:S04]  /*6170*/  ISETP.GE.U32.AND P0, PT, R18, UR4, PT ;  /* 0x0000000412007c0c */ /* 0x000fc8000bf06070 */
[----:B------:R-:W-:-:S13]  /*6180*/  ISETP.GE.U32.AND.EX P0, PT, R17, UR5, PT, P0 ;  /* 0x0000000511007c0c */ /* 0x000fda000bf06100 */
[----:B0-----:R-:W-:Y:S05]  /*6190*/  @P0 BRA `(.L_x_160) ;  /* 0x0000000400700947 */ /* 0x001fea0003800000 */
[----:B------:R-:W0:Y:S01]  /*61a0*/  S2R R10, SR_CTAID.X ;  /* 0x00000000000a7919 */ /* 0x000e220000002500 */
[----:B------:R-:W1:Y:S01]  /*61b0*/  LDC.64 R8, c[0x0][0x628] ;  /* 0x00018a00ff087b82 */ /* 0x000e620000000a00 */
[----:B------:R-:W-:Y:S01]  /*61c0*/  ULDC UR4, c[0x0][0x150] ;  /* 0x0000540000047ab9 */ /* 0x000fe20000000800 */
[----:B---34-:R-:W-:Y:S01]  /*61d0*/  IMAD.MOV.U32 R6, RZ, RZ, R18 ;  /* 0x000000ffff067224 */ /* 0x018fe200078e0012 */
[----:B------:R-:W2:Y:S01]  /*61e0*/  S2R R20, SR_CTAID.Y ;  /* 0x0000000000147919 */ /* 0x000ea20000002600 */
[----:B------:R-:W-:-:S04]  /*61f0*/  IMAD.MOV.U32 R7, RZ, RZ, R17 ;  /* 0x000000ffff077224 */ /* 0x000fc800078e0011 */
[----:B------:R-:W3:Y:S08]  /*6200*/  LDC R15, c[0x0][0x144] ;  /* 0x00005100ff0f7b82 */ /* 0x000ef00000000800 */
[----:B------:R-:W4:Y:S08]  /*6210*/  LDC R0, c[0x0][0x630] ;  /* 0x00018c00ff007b82 */ /* 0x000f300000000800 */
[----:B------:R-:W2:Y:S01]  /*6220*/  LDC.64 R12, c[0x0][0x620] ;  /* 0x00018800ff0c7b82 */ /* 0x000ea20000000a00 */
[----:B-1----:R-:W-:-:S04]  /*6230*/  ISETP.NE.U32.AND P0, PT, R8, RZ, PT ;  /* 0x000000ff0800720c */ /* 0x002fc80003f05070 */
[----:B------:R-:W-:Y:S02]  /*6240*/  ISETP.NE.AND.EX P0, PT, R9, RZ, PT, P0 ;  /* 0x000000ff0900720c */ /* 0x000fe40003f05300 */
[----:B0-----:R-:W-:-:S05]  /*6250*/  I2FP.F32.U32 R2, R10 ;  /* 0x0000000a00027245 */ /* 0x001fca0000201000 */
[----:B------:R-:W-:-:S04]  /*6260*/  FMUL R2, R2, UR4 ;  /* 0x0000000402027c20 */ /* 0x000fc80008400000 */
[----:B------:R0:W1:Y:S02]  /*6270*/  F2I.U32.TRUNC.NTZ R14, R2 ;  /* 0x00000002000e7305 */ /* 0x000064000020f000 */
[----:B---34-:R-:W-:Y:S05]  /*6280*/  @!P0 BRA `(.L_x_161) ;  /* 0x0000000000288947 */ /* 0x018fea0003800000 */
[----:B------:R-:W3:Y:S02]  /*6290*/  LDC R3, c[0x0][0x634] ;  /* 0x00018d00ff037b82 */ /* 0x000ee40000000800 */
[----:B---3--:R-:W-:-:S05]  /*62a0*/  IADD3 R7, P0, R18, R3, RZ ;  /* 0x0000000312077210 */ /* 0x008fca0007f1e0ff */
[----:B------:R-:W-:-:S04]  /*62b0*/  IMAD.X R11, RZ, RZ, R17, P0 ;  /* 0x000000ffff0b7224 */ /* 0x000fc800000e0611 */
[----:B0-----:R-:W-:-:S04]  /*62c0*/  IMAD.WIDE.U32 R2, R11, R8, RZ ;  /* 0x000000080b027225 */ /* 0x001fc800078e00ff */
[----:B------:R-:W-:-:S04]  /*62d0*/  IMAD.WIDE.U32 R4, P0, R7, R9, R2 ;  /* 0x0000000907047225 */ /* 0x000fc80007800002 */
[----:B------:R-:W-:-:S04]  /*62e0*/  IMAD.WIDE.U32 R2, R7, R8, RZ ;  /* 0x0000000807027225 */ /* 0x000fc800078e00ff */
[----:B------:R-:W-:Y:S01]  /*62f0*/  IMAD.X R7, RZ, RZ, RZ, P0 ;  /* 0x000000ffff077224 */ /* 0x000fe200000e06ff */
[----:B------:R-:W-:Y:S01]  /*6300*/  IADD3 RZ, P0, R3, R4, RZ ;  /* 0x0000000403ff7210 */ /* 0x000fe20007f1e0ff */
[----:B------:R-:W-:-:S04]  /*6310*/  IMAD.MOV.U32 R6, RZ, RZ, R5 ;  /* 0x000000ffff067224 */ /* 0x000fc800078e0005 */
[----:B------:R-:W-:-:S08]  /*6320*/  IMAD.WIDE.U32.X R6, R11, R9, R6, P0 ;  /* 0x000000090b067225 */ /* 0x000fd000000e0406 */
.L_x_161:
[----:B------:R-:W3:Y:S01]  /*6330*/  LDC.64 R26, c[0x0][0x640] ;  /* 0x00019000ff1a7b82 */ /* 0x000ee20000000a00 */
[-C--:B------:R-:W-:Y:S01]  /*6340*/  SHF.R.U64 R11, R6, R0.reuse, R7 ;  /* 0x00000000060b7219 */ /* 0x080fe20000001207 */
[----:B------:R-:W-:Y:S01]  /*6350*/  IMAD.MOV.U32 R19, RZ, RZ, R17 ;  /* 0x000000ffff137224 */ /* 0x000fe200078e0011 */
[----:B------:R-:W-:Y:S01]  /*6360*/  SHF.R.U32.HI R0, RZ, R0, R7 ;  /* 0x00000000ff007219 */ /* 0x000fe20000011607 */
[----:B-1----:R-:W-:Y:S01]  /*6370*/  IMAD.MOV R14, RZ, RZ, -R14 ;  /* 0x000000ffff0e7224 */ /* 0x002fe200078e0a0e */
[----:B------:R-:W-:Y:S01]  /*6380*/  IADD3 R5, P0, RZ, -R11, RZ ;  /* 0x8000000bff057210 */ /* 0x000fe20007f1e0ff */
[----:B------:R-:W-:Y:S01]  /*6390*/  ULDC UR4, c[0x0][0x154] ;  /* 0x0000550000047ab9 */ /* 0x000fe20000000800 */
[----:B------:R-:W-:Y:S01]  /*63a0*/  IMAD.MOV.U32 R7, RZ, RZ, 0x1 ;  /* 0x00000001ff077424 */ /* 0x000fe200078e00ff */
[----:B------:R-:W1:Y:S01]  /*63b0*/  LDC R4, c[0x0][0x618] ;  /* 0x00018600ff047b82 */ /* 0x000e620000000800 */
[----:B------:R-:W-:Y:S02]  /*63c0*/  IMAD R22, R15, R14, R10 ;  /* 0x0000000e0f167224 */ /* 0x000fe400078e020a */
[----:B------:R-:W-:-:S04]  /*63d0*/  IMAD.X R3, RZ, RZ, ~R0, P0 ;  /* 0x000000ffff037224 */ /* 0x000fc800000e0e00 */
[-C--:B--2---:R-:W-:Y:S01]  /*63e0*/  IMAD R0, R3, R12.reuse, RZ ;  /* 0x0000000c03007224 */ /* 0x084fe200078e02ff */
[----:B------:R-:W2:Y:S01]  /*63f0*/  LDC R6, c[0x0][0x608] ;  /* 0x00018200ff067b82 */ /* 0x000ea20000000800 */
[----:B0-----:R-:W-:-:S04]  /*6400*/  IMAD.WIDE.U32 R2, R5, R12, R18 ;  /* 0x0000000c05027225 */ /* 0x001fc800078e0012 */
[----:B------:R-:W-:Y:S01]  /*6410*/  IMAD R5, R5, R13, R0 ;  /* 0x0000000d05057224 */ /* 0x000fe200078e0200 */
[----:B------:R-:W-:Y:S02]  /*6420*/  I2FP.F32.U32 R0, R20 ;  /* 0x0000001400007245 */ /* 0x000fe40000201000 */
[----:B------:R-:W0:Y:S01]  /*6430*/  LDC R24, c[0x0][0x658] ;  /* 0x00019600ff187b82 */ /* 0x000e220000000800 */
[----:B------:R-:W-:Y:S01]  /*6440*/  IMAD.IADD R3, R3, 0x1, R5 ;  /* 0x0000000103037824 */ /* 0x000fe200078e0205 */
[----:B---3--:R-:W-:Y:S01]  /*6450*/  ISETP.NE.U32.AND P0, PT, R26, RZ, PT ;  /* 0x000000ff1a00720c */ /* 0x008fe20003f05070 */
[----:B------:R-:W-:Y:S01]  /*6460*/  FMUL R0, R0, UR4 ;  /* 0x0000000400007c20 */ /* 0x000fe20008400000 */
[----:B------:R-:W-:Y:S02]  /*6470*/  IMAD.MOV.U32 R5, RZ, RZ, -0x1 ;  /* 0xffffffffff057424 */ /* 0x000fe400078e00ff */
[----:B------:R-:W-:Y:S01]  /*6480*/  ISETP.NE.AND.EX P0, PT, R27, RZ, PT, P0 ;  /* 0x000000ff1b00720c */ /* 0x000fe20003f05300 */
[----:B------:R3:W4:Y:S01]  /*6490*/  F2I.U32.TRUNC.NTZ R12, R0 ;  /* 0x00000000000c7305 */ /* 0x000722000020f000 */
[----:B------:R-:W3:Y:S01]  /*64a0*/  LDC R15, c[0x0][0x148] ;  /* 0x00005200ff0f7b82 */ /* 0x000ee20000000800 */
[----:B-1----:R-:W-:-:S02]  /*64b0*/  SHF.R.U64 R10, R2, R4, R3 ;  /* 0x00000004020a7219 */ /* 0x002fc40000001203 */
[----:B------:R-:W-:-:S05]  /*64c0*/  SHF.R.U32.HI R3, RZ, R4, R3 ;  /* 0x00000004ff037219 */ /* 0x000fca0000011603 */
[----:B------:R-:W1:Y:S01]  /*64d0*/  LDC R14, c[0x0][0x600] ;  /* 0x00018000ff0e7b82 */ /* 0x000e620000000800 */
[-CC-:B--2---:R-:W-:Y:S02]  /*64e0*/  SHF.R.U64 R8, R10, R6.reuse, R3.reuse ;  /* 0x000000060a087219 */ /* 0x184fe40000001203 */
[----:B------:R-:W-:-:S05]  /*64f0*/  SHF.R.U32.HI R3, RZ, R6, R3 ;  /* 0x00000006ff037219 */ /* 0x000fca0000011603 */
[----:B------:R-:W2:Y:S01]  /*6500*/  LDC R21, c[0x0][0x648] ;  /* 0x00019200ff157b82 */ /* 0x000ea20000000800 */
[-CC-:B0-----:R-:W-:Y:S02]  /*6510*/  SHF.R.U64 R13, R8, R24.reuse, R3.reuse ;  /* 0x00000018080d7219 */ /* 0x181fe40000001203 */
[-C--:B------:R-:W-:Y:S02]  /*6520*/  SHF.L.U32 R5, R5, R24.reuse, RZ ;  /* 0x0000001805057219 */ /* 0x080fe400000006ff */
[-C--:B------:R-:W-:Y:S01]  /*6530*/  SHF.R.U32.HI R3, RZ, R24.reuse, R3 ;  /* 0x00000018ff037219 */ /* 0x080fe20000011603 */
[----:B------:R-:W-:Y:S01]  /*6540*/  IMAD.MOV.U32 R2, RZ, RZ, R13 ;  /* 0x000000ffff027224 */ /* 0x000fe200078e000d */
[----:B------:R-:W-:Y:S01]  /*6550*/  SHF.L.U32 R24, R7, R24, RZ ;  /* 0x0000001807187219 */ /* 0x000fe200000006ff */
[----:B------:R-:W0:Y:S01]  /*6560*/  LDC R25, c[0x0][0x638] ;  /* 0x00018e00ff197b82 */ /* 0x000e220000000800 */
[----:B------:R-:W-:-:S07]  /*6570*/  LOP3.LUT R19, RZ, R5, RZ, 0x33, !PT ;  /* 0x00000005ff137212 */ /* 0x000fce00078e33ff */
[----:B------:R-:W0:Y:S01]  /*6580*/  LDC R28, c[0x0][0x610] ;  /* 0x00018400ff1c7b82 */ /* 0x000e220000000800 */
[----:B----4-:R-:W-:Y:S05]  /*6590*/  @!P0 BRA `(.L_x_162) ;  /* 0x0000000000288947 */ /* 0x010fea0003800000 */
[----:B---3--:R-:W3:Y:S02]  /*65a0*/  LDC R0, c[0x0][0x64c] ;  /* 0x00019300ff007b82 */ /* 0x008ee40000000800 */
[----:B---3--:R-:W-:-:S05]  /*65b0*/  IADD3 R7, P0, R13, R0, RZ ;  /* 0x000000000d077210 */ /* 0x008fca0007f1e0ff */
        /* <DEDUP_REMOVED lines=8> */
.L_x_162:
[----:B------:R-:W4:Y:S01]  /*6640*/  LDC R4, c[0x0][0x65c] ;  /* 0x00019700ff047b82 */ /* 0x000f220000000800 */
[----:B--23--:R-:W-:Y:S01]  /*6650*/  SHF.R.U64 R0, R2, R21, R3 ;  /* 0x0000001502007219 */ /* 0x00cfe20000001203 */
[----:B-1----:R-:W-:Y:S01]  /*6660*/  VIADD R3, R14, 0xffffffff ;  /* 0xffffffff0e037836 */ /* 0x002fe20000000000 */
[----:B------:R-:W-:Y:S01]  /*6670*/  LOP3.LUT R19, R8, R19, RZ, 0xc0, !PT ;  /* 0x0000001308137212 */ /* 0x000fe200078ec0ff */
[----:B------:R-:W-:Y:S02]  /*6680*/  IMAD.MOV R12, RZ, RZ, -R12 ;  /* 0x000000ffff0c7224 */ /* 0x000fe400078e0a0c */
[----:B------:R-:W-:Y:S01]  /*6690*/  IMAD.MOV R2, RZ, RZ, -R0 ;  /* 0x000000ffff027224 */ /* 0x000fe200078e0a00 */
[----:B------:R-:W-:Y:S01]  /*66a0*/  LOP3.LUT R3, R10, R3, RZ, 0xc0, !PT ;  /* 0x000000030a037212 */ /* 0x000fe200078ec0ff */
[----:B------:R-:W-:Y:S02]  /*66b0*/  IMAD R19, R24, R0, R19 ;  /* 0x0000000018137224 */ /* 0x000fe400078e0213 */
[----:B0-----:R-:W-:-:S04]  /*66c0*/  IMAD R0, R2, R25, R13 ;  /* 0x0000001902007224 */ /* 0x001fc800078e020d */
[----:B------:R-:W-:Y:S01]  /*66d0*/  IMAD R2, R0, R14, R3 ;  /* 0x0000000e00027224 */ /* 0x000fe200078e0203 */
[----:B----4-:R-:W-:Y:S01]  /*66e0*/  ISETP.NE.AND P0, PT, R4, 0x1, PT ;  /* 0x000000010400780c */ /* 0x010fe20003f05270 */
[----:B------:R-:W-:-:S05]  /*66f0*/  IMAD.MOV.U32 R4, RZ, RZ, 0x1 ;  /* 0x00000001ff047424 */ /* 0x000fca00078e00ff */
[----:B------:R-:W-:-:S07]  /*6700*/  PRMT R0, R4, 0x7610, R0 ;  /* 0x0000761004007816 */ /* 0x000fce0000000000 */
[----:B------:R-:W-:-:S04]  /*6710*/  @P0 IMAD R22, R15, R12, R20 ;  /* 0x0000000c0f160224 */ /* 0x000fc800078e0214 */
[----:B------:R-:W-:-:S05]  /*6720*/  IMAD R19, R19, R28, R22 ;  /* 0x0000001c13137224 */ /* 0x000fca00078e0216 */
[----:B------:R-:W-:Y:S02]  /*6730*/  SEL R22, R2, R19, !P0 ;  /* 0x0000001302167207 */ /* 0x000fe40004000000 */
[----:B------:R-:W-:Y:S01]  /*6740*/  SEL R19, R19, R2, !P0 ;  /* 0x0000000213137207 */ /* 0x000fe20004000000 */
[----:B------:R-:W-:-:S07]  /*6750*/  IMAD.MOV.U32 R2, RZ, RZ, R11 ;  /* 0x000000ffff027224 */ /* 0x000fce00078e000b */
.L_x_160:
[----:B------:R-:W-:Y:S02]  /*6760*/  LOP3.LUT P0, RZ, R0, 0xff, RZ, 0xc0, !PT ;  /* 0x000000ff00ff7812 */ /* 0x000fe4000780c0ff */
[----:B------:R-:W-:-:S11]  /*6770*/  LOP3.LUT R101, R101, 0x1, RZ, 0x3c, !PT ;  /* 0x0000000165657812 */ /* 0x000fd600078e3cff */
[----:B------:R-:W-:Y:S05]  /*6780*/  @P0 BRA `(.L_x_163) ;  /* 0xffffffac00c40947 */ /* 0x000fea000383ffff */
[----:B------:R-:W-:Y:S05]  /*6790*/  EXIT ;  /* 0x000000000000794d */ /* 0x000fea0003800000 */
.L_x_14:
[----:B------:R-:W-:-:S08]  /*67a0*/  ISETP.NE.AND P0, PT, R0, RZ, PT ;  /* 0x000000ff0000720c */ /* 0x000fd00003f05270 */
[----:B0-----:R-:W0:-:S00]  /*67b0*/  USETMAXREG.DEALLOC.CTAPOOL 0x28 ;  /* 0x00000028000079c8 */ /* 0x001e0000080e0500 */
[----:B------:R-:W-:Y:S05]  /*67c0*/  @P0 EXIT ;  /* 0x000000000000094d */ /* 0x000fea0003800000 */
[----:B0-----:R-:W-:Y:S01]  /*67d0*/  LOP3.LUT P0, RZ, R8, 0xff, RZ, 0xc0, !PT ;  /* 0x000000ff08ff7812 */ /* 0x001fe2000780c0ff */
[----:B------:R-:W-:Y:S02]  /*67e0*/  IMAD.MOV.U32 R0, RZ, RZ, 0x1 ;  /* 0x00000001ff007424 */ /* 0x000fe400078e00ff */
[----:B------:R-:W-:-:S10]  /*67f0*/  IMAD.MOV.U32 R7, RZ, RZ, RZ ;  /* 0x000000ffff077224 */ /* 0x000fd400078e00ff */
[----:B------:R-:W-:Y:S05]  /*6800*/  @!P0 BRA `(.L_x_164) ;  /* 0x0000000c001c8947 */ /* 0x000fea0003800000 */
[----:B------:R-:W-:Y:S01]  /*6810*/  LOP3.LUT P0, RZ, R4, 0x1f, RZ, 0xc0, !PT ;  /* 0x0000001f04ff7812 */ /* 0x000fe2000780c0ff */
[----:B------:R-:W-:Y:S01]  /*6820*/  ULDC UR5, c[0x0][0x658] ;  /* 0x0001960000057ab9 */ /* 0x000fe20000000800 */
[----:B------:R-:W-:Y:S01]  /*6830*/  UMOV UR6, 0xffffffff ;  /* 0xffffffff00067882 */ /* 0x000fe20000000000 */
[----:B------:R-:W-:Y:S01]  /*6840*/  BSSY B0, `(.L_x_164) ;  /* 0x00000c3000007945 */ /* 0x000fe20003800000 */
[----:B------:R-:W-:Y:S01]  /*6850*/  USHF.L.U32 UR6, UR6, UR5, URZ ;  /* 0x0000000506067299 */ /* 0x000fe2000800063f */
[C---:B------:R-:W-:Y:S01]  /*6860*/  ISETP.NE.AND P2, PT, R3.reuse, RZ, PT ;  /* 0x000000ff0300720c */ /* 0x040fe20003f45270 */
[----:B------:R-:W-:Y:S01]  /*6870*/  IMAD.MOV.U32 R8, RZ, RZ, 0x1 ;  /* 0x00000001ff087424 */ /* 0x000fe200078e00ff */
[----:B------:R-:W-:Y:S01]  /*6880*/  ISETP.NE.OR P0, PT, R3, RZ, !P0 ;  /* 0x000000ff0300720c */ /* 0x000fe20004705670 */
[----:B------:R-:W-:Y:S01]  /*6890*/  IMAD.MOV.U32 R0, RZ, RZ, 0x1 ;  /* 0x00000001ff007424 */ /* 0x000fe200078e00ff */
[----:B------:R-:W-:Y:S01]  /*68a0*/  LOP3.LUT R6, R16, 0x2, RZ, 0xfc, !PT ;  /* 0x0000000210067812 */ /* 0x000fe200078efcff */
[----:B------:R-:W-:Y:S01]  /*68b0*/  IMAD.MOV.U32 R7, RZ, RZ, RZ ;  /* 0x000000ffff077224 */ /* 0x000fe200078e00ff */
[----:B------:R-:W-:Y:S01]  /*68c0*/  ULDC UR4, c[0x0][0x600] ;  /* 0x0001800000047ab9 */ /* 0x000fe20000000800 */
[----:B------:R-:W-:Y:S01]  /*68d0*/  UMOV UR7, 0x1 ;  /* 0x0000000100077882 */ /* 0x000fe20000000000 */
[----:B------:R-:W-:-:S02]  /*68e0*/  UIADD3 UR19, UR40, 0x1, URZ ;  /* 0x0000000128137890 */ /* 0x000fc4000fffe03f */
[----:B------:R-:W-:Y:S02]  /*68f0*/  UIADD3 UR15, UR4, -0x1, URZ ;  /* 0xffffffff040f7890 */ /* 0x000fe4000fffe03f */
[----:B------:R-:W-:Y:S02]  /*6900*/  USHF.L.U32 UR17, UR7, UR5, URZ ;  /* 0x0000000507117299 */ /* 0x000fe4000800063f */
[----:B------:R-:W-:Y:S01]  /*6910*/  ULOP3.LUT UR16, URZ, UR6, URZ, 0x33, !UPT ;  /* 0x000000063f107292 */ /* 0x000fe2000f8e333f */
[----:B------:R-:W-:-:S11]  /*6920*/  ULDC.64 UR20, c[0x0][0x198] ;  /* 0x0000660000147ab9 */ /* 0x000fd60000000a00 */
.L_x_176:
[----:B------:R-:W-:-:S03]  /*6930*/  UMOV UR4, 0xffffffff ;  /* 0xffffffff00047882 */ /* 0x000fc60000000000 */
[----:B------:R-:W-:Y:S05]  /*6940*/  BRA.DIV UR4, `(.L_x_165) ;  /* 0x0000001604d87947 */ /* 0x000fea000b800000 */
[----:B------:R-:W-:-:S13]  /*6950*/  ELECT P6, URZ, PT ;  /* 0x00000000003f782f */ /* 0x000fda00038c0000 */
.L_x_203:
[----:B------:R-:W0:Y:S01]  /*6960*/  LDC R3, c[0x0][0x28c] ;  /* 0x0000a300ff037b82 */ /* 0x000e220000000800 */
[----:B------:R-:W-:Y:S01]  /*6970*/  BSSY B1, `(.L_x_166) ;  /* 0x0000037000017945 */ /* 0x000fe20003800000 */
[----:B0-----:R-:W-:-:S13]  /*6980*/  ISETP.LT.OR P6, PT, R3, 0x1, !P6 ;  /* 0x000000010300780c */ /* 0x001fda00077c1670 */
[----:B------:R-:W-:Y:S05]  /*6990*/  @P6 BRA `(.L_x_167) ;  /* 0x0000000000d06947 */ /* 0x000fea0003800000 */
[----:B------:R-:W-:Y:S02]  /*69a0*/  IMAD.SHL.U32 R22, R22, 0x80, RZ ;  /* 0x0000008016167824 */ /* 0x000fe400078e00ff */
[----:B------:R-:W-:Y:S02]  /*69b0*/  IMAD.SHL.U32 R19, R19, 0x40, RZ ;  /* 0x0000004013137824 */ /* 0x000fe400078e00ff */
[----:B------:R-:W-:Y:S02]  /*69c0*/  IMAD.MOV.U32 R12, RZ, RZ, RZ ;  /* 0x000000ffff0c7224 */ /* 0x000fe400078e00ff */
[----:B------:R-:W-:Y:S02]  /*69d0*/  IMAD.U32 R13, RZ, RZ, UR19 ;  /* 0x00000013ff0d7e24 */ /* 0x000fe4000f8e00ff */
[----:B------:R-:W-:Y:S02]  /*69e0*/  IMAD.MOV.U32 R3, RZ, RZ, R0 ;  /* 0x000000ffff037224 */ /* 0x000fe400078e0000 */
[----:B------:R-:W-:-:S07]  /*69f0*/  IMAD.MOV.U32 R4, RZ, RZ, R7 ;  /* 0x000000ffff047224 */ /* 0x000fce00078e0007 */
.L_x_171:
[----:B------:R-:W0:Y:S01]  /*6a00*/  S2R R10, SR_CgaCtaId ;  /* 0x00000000000a7919 */ /* 0x000e220000008800 */
[----:B------:R-:W-:Y:S01]  /*6a10*/  MOV R5, 0x400 ;  /* 0x0000040000057802 */ /* 0x000fe20000000f00 */
[----:B------:R-:W1:Y:S03]  /*6a20*/  @!P2 LDC R9, c[0x0][0x500] ;  /* 0x00014000ff09ab82 */ /* 0x000e660000000800 */
[----:B0-----:R-:W-:Y:S02]  /*6a30*/  LEA R11, R10, R5, 0x18 ;  /* 0x000000050a0b7211 */ /* 0x001fe400078ec0ff */
[----:B------:R-:W-:-:S03]  /*6a40*/  SHF.L.U32 R5, R3, 0x1f, RZ ;  /* 0x0000001f03057819 */ /* 0x000fc600000006ff */
[----:B------:R-:W-:-:S04]  /*6a50*/  IMAD R10, R4, 0x8, R11 ;  /* 0x00000008040a7824 */ /* 0x000fc800078e020b */
[----:B------:R-:W0:Y:S02]  /*6a60*/  SYNCS.PHASECHK.TRANS64.TRYWAIT P1, [R10+URZ+0x90], R5 ;  /* 0x000090050a0075a7 */ /* 0x000e24000802017f */
[----:B01----:R-:W-:Y:S05]  /*6a70*/  @!P1 BRA `(.L_x_168) ;  /* 0x0000001400ac9947 */ /* 0x003fea0003800000 */
.L_x_204:
[----:B0-----:R-:W-:Y:S01]  /*6a80*/  PRMT R5, R6, 0x9910, RZ ;  /* 0x0000991006057816 */ /* 0x001fe200000000ff */
[----:B------:R0:W-:Y:S03]  /*6a90*/  @!P2 SYNCS.ARRIVE.TRANS64 RZ, [R10+URZ], R9 ;  /* 0x000000090affa9a7 */ /* 0x0001e6000800003f */
[----:B------:R-:W-:-:S13]  /*6aa0*/  ISETP.NE.AND P1, PT, R5, 0x2, PT ;  /* 0x000000020500780c */ /* 0x000fda0003f25270 */
[----:B0-----:R-:W-:Y:S05]  /*6ab0*/  @P1 BRA `(.L_x_169) ;  /* 0x0000000000041947 */ /* 0x001fea0003800000 */
[----:B------:R-:W-:Y:S01]  /*6ac0*/  BPT.TRAP 0x1 ;  /* 0x000000040000795c */ /* 0x000fe20000300000 */
.L_x_169:
[----:B------:R-:W-:Y:S05]  /*6ad0*/  @P0 BRA `(.L_x_170) ;  /* 0x0000000000040947 */ /* 0x000fea0003800000 */
[----:B------:R-:W-:Y:S01]  /*6ae0*/  BPT.TRAP 0x1 ;  /* 0x000000040000795c */ /* 0x000fe20000300000 */
.L_x_170:
[--C-:B------:R-:W-:Y:S01]  /*6af0*/  IMAD R5, R4, 0x1000, R11.reuse ;  /* 0x0000100004057824 */ /* 0x100fe200078e020b */
[----:B------:R-:W-:Y:S01]  /*6b00*/  R2UR UR9, R10 ;  /* 0x000000000a0972ca */ /* 0x000fe200000e0000 */
[C---:B------:R-:W-:Y:S01]  /*6b10*/  IMAD R11, R4.reuse, 0x2000, R11 ;  /* 0x00002000040b7824 */ /* 0x040fe200078e020b */
[----:B------:R-:W-:Y:S01]  /*6b20*/  UIADD3 UR4, UP0, UR20, 0xf0, URZ ;  /* 0x000000f014047890 */ /* 0x000fe2000ff1e03f */
[----:B------:R-:W-:Y:S01]  /*6b30*/  VIADD R13, R13, 0xffffffff ;  /* 0xffffffff0d0d7836 */ /* 0x000fe20000000000 */
[----:B------:R-:W-:Y:S01]  /*6b40*/  R2UR UR5, R5 ;  /* 0x00000000050572ca */ /* 0x000fe200000e0000 */
[----:B------:R-:W-:Y:S01]  /*6b50*/  UIADD3 UR22, UP1, UR20, 0x1f0, URZ ;  /* 0x000001f014167890 */ /* 0x000fe2000ff3e03f */
[----:B------:R-:W-:Y:S01]  /*6b60*/  R2UR UR8, R11 ;  /* 0x000000000b0872ca */ /* 0x000fe200000e0000 */
[----:B------:R-:W-:Y:S01]  /*6b70*/  VIADD R4, R4, 0x1 ;  /* 0x0000000104047836 */ /* 0x000fe20000000000 */
[----:B------:R-:W-:Y:S01]  /*6b80*/  R2UR UR11, R19 ;  /* 0x00000000130b72ca */ /* 0x000fe200000e0000 */
[----:B------:R-:W-:Y:S01]  /*6b90*/  UIADD3.X UR23, URZ, UR21, URZ, UP1, !UPT ;  /* 0x000000153f177290 */ /* 0x000fe20008ffe43f */
[----:B------:R-:W-:Y:S01]  /*6ba0*/  R2UR UR10, R12 ;  /* 0x000000000c0a72ca */ /* 0x000fe200000e0000 */
[----:B------:R-:W-:Y:S01]  /*6bb0*/  UMOV UR6, 0x0 ;  /* 0x0000000000067882 */ /* 0x000fe20000000000 */
[----:B------:R-:W-:Y:S01]  /*6bc0*/  R2UR UR12, R2 ;  /* 0x00000000020c72ca */ /* 0x000fe200000e0000 */
[----:B------:R-:W-:Y:S01]  /*6bd0*/  UMOV UR7, 0x10000000 ;  /* 0x1000000000077882 */ /* 0x000fe20000000000 */
[----:B------:R-:W-:Y:S01]  /*6be0*/  R2UR UR18, R22 ;  /* 0x00000000161272ca */ /* 0x000fe200000e0000 */
[----:B------:R-:W-:Y:S01]  /*6bf0*/  VIADD R12, R12, 0x20 ;  /* 0x000000200c0c7836 */ /* 0x000fe20000000000 */
[----:B------:R-:W-:Y:S01]  /*6c00*/  ISETP.GT.AND P3, PT, R13, 0x1, PT ;  /* 0x000000010d00780c */ /* 0x000fe20003f64270 */
[----:B------:R-:W-:Y:S01]  /*6c10*/  UIADD3 UR13, UR5, 0x200, URZ ;  /* 0x00000200050d7890 */ /* 0x000fe2000fffe03f */
[----:B------:R-:W-:Y:S01]  /*6c20*/  ISETP.NE.AND P1, PT, R4, 0x12, PT ;  /* 0x000000120400780c */ /* 0x000fe20003f25270 */
[----:B------:R-:W-:-:S02]  /*6c30*/  UIADD3.X UR5, URZ, UR21, URZ, UP0, !UPT ;  /* 0x000000153f057290 */ /* 0x000fc400087fe43f */
[----:B------:R-:W-:Y:S01]  /*6c40*/  UIADD3 UR14, UR8, 0x12200, URZ ;  /* 0x00012200080e7890 */ /* 0x000fe2000fffe03f */
[----:B------:R-:W-:Y:S02]  /*6c50*/  SEL R10, RZ, 0x1, P1 ;  /* 0x00000001ff0a7807 */ /* 0x000fe40000800000 */
[----:B------:R-:W-:Y:S01]  /*6c60*/  UMOV UR8, UR13 ;  /* 0x0000000d00087c82 */ /* 0x000fe20008000000 */
[----:B------:R-:W-:Y:S02]  /*6c70*/  SEL R4, R4, RZ, P1 ;  /* 0x000000ff04047207 */ /* 0x000fe40000800000 */
[----:B------:R-:W-:Y:S01]  /*6c80*/  LOP3.LUT R3, R3, R10, RZ, 0x3c, !PT ;  /* 0x0000000a03037212 */ /* 0x000fe200078e3cff */
[----:B------:R0:W-:Y:S02]  /*6c90*/  UTMALDG.3D [UR8], [UR4], desc[UR6] ;  /* 0x00000608040075b4 */ /* 0x0001e40008011000 */
[----:B0-----:R-:W-:Y:S01]  /*6ca0*/  UMOV UR8, UR14 ;  /* 0x0000000e00087c82 */ /* 0x001fe20008000000 */
[----:B------:R-:W-:-:S02]  /*6cb0*/  UMOV UR11, UR18 ;  /* 0x00000012000b7c82 */ /* 0x000fc40008000000 */
[----:B------:R0:W-:Y:S02]  /*6cc0*/  UTMALDG.3D [UR8], [UR22], desc[UR6] ;  /* 0x00000608160075b4 */ /* 0x0001e40008011000 */
[----:B0-----:R-:W-:Y:S05]  /*6cd0*/  @P3 BRA `(.L_x_171) ;  /* 0xfffffffc00483947 */ /* 0x001fea000383ffff */
.L_x_167:
[----:B------:R-:W-:Y:S05]  /*6ce0*/  BSYNC B1 ;  /* 0x0000000000017941 */ /* 0x000fea0003800000 */
.L_x_166:
[----:B------:R-:W2:Y:S01]  /*6cf0*/  LDL.64 R10, [R1] ;  /* 0x00000000010a7983 */ /* 0x000ea20000100a00 */
[----:B------:R-:W-:Y:S01]  /*6d00*/  LOP3.LUT P4, RZ, R8, 0xff, RZ, 0xc0, !PT ;  /* 0x000000ff08ff7812 */ /* 0x000fe2000788c0ff */
[----:B------:R-:W-:Y:S01]  /*6d10*/  VIADD R4, R7, UR40 ;  /* 0x0000002807047c36 */ /* 0x000fe20008000000 */
[----:B------:R-:W-:Y:S01]  /*6d20*/  ULDC.64 UR4, c[0x0][0x650] ;  /* 0x0001940000047ab9 */ /* 0x000fe20000000a00 */
[----:B------:R-:W-:Y:S01]  /*6d30*/  IMAD.U32 R7, RZ, RZ, UR40 ;  /* 0x00000028ff077e24 */ /* 0x000fe2000f8e00ff */
[----:B------:R-:W-:Y:S01]  /*6d40*/  UISETP.GE.U32.AND UP0, UPT, UR40, 0x12, UPT ;  /* 0x000000122800788c */ /* 0x000fe2000bf06070 */
[----:B------:R-:W-:Y:S01]  /*6d50*/  BSSY B1, `(.L_x_172) ;  /* 0x000006f000017945 */ /* 0x000fe20003800000 */
[----:B------:R-:W-:Y:S01]  /*6d60*/  ISETP.GT.U32.AND P1, PT, R4, 0x11, PT ;  /* 0x000000110400780c */ /* 0x000fe20003f24070 */
[----:B------:R-:W-:Y:S01]  /*6d70*/  IMAD.MOV.U32 R19, RZ, RZ, -0x1 ;  /* 0xffffffffff137424 */ /* 0x000fe200078e00ff */
[----:B------:R-:W-:Y:S01]  /*6d80*/  PRMT R8, RZ, 0x7610, R8 ;  /* 0x00007610ff087816 */ /* 0x000fe20000000008 */
[----:B------:R-:W-:Y:S01]  /*6d90*/  IMAD.MOV.U32 R22, RZ, RZ, -0x1 ;  /* 0xffffffffff167424 */ /* 0x000fe200078e00ff */
[----:B------:R-:W-:-:S02]  /*6da0*/  ISETP.LT.U32.AND P1, PT, R7, 0x12, P1 ;  /* 0x000000120700780c */ /* 0x000fc40000f21070 */
[----:B------:R-:W-:Y:S01]  /*6db0*/  PLOP3.LUT P3, PT, PT, PT, UP0, 0x80, 0x0 ;  /* 0x000000000000781c */ /* 0x000fe20003f6f008 */
[----:B------:R-:W0:Y:S01]  /*6dc0*/  @P4 S2R R3, SR_CgaCtaId ;  /* 0x0000000000034919 */ /* 0x000e220000008800 */
[----:B------:R-:W-:-:S04]  /*6dd0*/  @P4 MOV R2, 0x400 ;  /* 0x0000040000024802 */ /* 0x000fc80000000f00 */
[----:B0-----:R-:W-:Y:S01]  /*6de0*/  @P4 LEA R5, R3, R2, 0x18 ;  /* 0x0000000203054211 */ /* 0x001fe200078ec0ff */
[----:B------:R-:W-:-:S03]  /*6df0*/  IMAD.WIDE.U32 R2, R4, 0x38e38e39, RZ ;  /* 0x38e38e3904027825 */ /* 0x000fc600078e00ff */
[----:B------:R0:W-:Y:S01]  /*6e00*/  @P4 SYNCS.ARRIVE.TRANS64.A1T0 RZ, [R5+URZ+0x158], RZ ;  /* 0x000158ff05ff49a7 */ /* 0x0001e2000810003f */
[----:B------:R-:W-:Y:S01]  /*6e10*/  IMAD.MOV.U32 R2, RZ, RZ, -0x1 ;  /* 0xffffffffff027424 */ /* 0x000fe200078e00ff */
[----:B0-----:R-:W-:Y:S02]  /*6e20*/  SHF.R.U32.HI R5, RZ, 0x2, R3 ;  /* 0x00000002ff057819 */ /* 0x001fe40000011603 */
[----:B------:R-:W-:-:S03]  /*6e30*/  SEL R3, RZ, 0x1, !P1 ;  /* 0x00000001ff037807 */ /* 0x000fc60004800000 */
[----:B------:R-:W-:Y:S01]  /*6e40*/  IMAD R7, R5, -0x12, R4 ;  /* 0xffffffee05077824 */ /* 0x000fe200078e0204 */
[----:B------:R-:W-:Y:S02]  /*6e50*/  LOP3.LUT R0, R0, R3, RZ, 0x3c, !PT ;  /* 0x0000000300007212 */ /* 0x000fe400078e3cff */
[----:B------:R-:W-:Y:S02]  /*6e60*/  PRMT R3, RZ, 0x7610, R3 ;  /* 0x00007610ff037816 */ /* 0x000fe40000000003 */
[----:B------:R-:W-:Y:S02]  /*6e70*/  @P3 LOP3.LUT R0, R0, 0x1, R5, 0x78, !PT ;  /* 0x0000000100003812 */ /* 0x000fe400078e7805 */
[----:B--2---:R-:W-:-:S04]  /*6e80*/  IADD3 R18, P4, R18, R10, RZ ;  /* 0x0000000a12127210 */ /* 0x004fc80007f9e0ff */
[----:B------:R-:W-:Y:S01]  /*6e90*/  ISETP.GE.U32.AND P1, PT, R18, UR4, PT ;  /* 0x0000000412007c0c */ /* 0x000fe2000bf26070 */
[----:B------:R-:W-:-:S05]  /*6ea0*/  IMAD.X R17, R17, 0x1, R23, P4 ;  /* 0x0000000111117824 */ /* 0x000fca00020e0617 */
[----:B------:R-:W-:-:S13]  /*6eb0*/  ISETP.GE.U32.AND.EX P1, PT, R17, UR5, PT, P1 ;  /* 0x0000000511007c0c */ /* 0x000fda000bf26110 */
[----:B------:R-:W-:Y:S05]  /*6ec0*/  @P1 BRA `(.L_x_173) ;  /* 0x00000004005c1947 */ /* 0x000fea0003800000 */
[----:B------:R-:W0:Y:S01]  /*6ed0*/  S2R R11, SR_CTAID.X ;  /* 0x00000000000b7919 */ /* 0x000e220000002500 */
[----:B------:R-:W-:Y:S01]  /*6ee0*/  ULDC.64 UR4, c[0x0][0x628] ;  /* 0x00018a0000047ab9 */ /* 0x000fe20000000a00 */
[----:B------:R-:W1:Y:S01]  /*6ef0*/  LDC R12, c[0x0][0x144] ;  /* 0x00005100ff0c7b82 */ /* 0x000e620000000800 */
[----:B------:R-:W-:Y:S01]  /*6f00*/  ISETP.NE.U32.AND P1, PT, RZ, UR4, PT ;  /* 0x00000004ff007c0c */ /* 0x000fe2000bf25070 */
[----:B------:R-:W2:Y:S01]  /*6f10*/  S2R R9, SR_CTAID.Y ;  /* 0x0000000000097919 */ /* 0x000ea20000002600 */
[----:B------:R-:W-:Y:S01]  /*6f20*/  ULDC UR6, c[0x0][0x150] ;  /* 0x0000540000067ab9 */ /* 0x000fe20000000800 */
[----:B------:R-:W-:Y:S01]  /*6f30*/  ULDC UR7, c[0x0][0x630] ;  /* 0x00018c0000077ab9 */ /* 0x000fe20000000800 */
[----:B------:R-:W-:Y:S01]  /*6f40*/  ISETP.NE.AND.EX P1, PT, RZ, UR5, PT, P1 ;  /* 0x00000005ff007c0c */ /* 0x000fe2000bf25310 */
[----:B------:R-:W-:Y:S01]  /*6f50*/  IMAD.MOV.U32 R2, RZ, RZ, R18 ;  /* 0x000000ffff027224 */ /* 0x000fe200078e0012 */
[----:B0-----:R-:W-:-:S05]  /*6f60*/  I2FP.F32.U32 R3, R11 ;  /* 0x0000000b00037245 */ /* 0x001fca0000201000 */
[----:B------:R-:W-:Y:S01]  /*6f70*/  FMUL R14, R3, UR6 ;  /* 0x00000006030e7c20 */ /* 0x000fe20008400000 */
[----:B------:R-:W-:-:S05]  /*6f80*/  IMAD.MOV.U32 R3, RZ, RZ, R17 ;  /* 0x000000ffff037224 */ /* 0x000fca00078e0011 */
[----:B--2---:R-:W-:Y:S05]  /*6f90*/  @!P1 BRA `(.L_x_174) ;  /* 0x0000000000289947 */ /* 0x004fea0003800000 */
[----:B------:R-:W-:Y:S02]  /*6fa0*/  ULDC UR6, c[0x0][0x634] ;  /* 0x00018d0000067ab9 */ /* 0x000fe40000000800 */
[----:B------:R-:W-:-:S05]  /*6fb0*/  IADD3 R3, P1, R18, UR6, RZ ;  /* 0x0000000612037c10 */ /* 0x000fca000ff3e0ff */
[----:B------:R-:W-:-:S04]  /*6fc0*/  IMAD.X R13, RZ, RZ, R17, P1 ;  /* 0x000000ffff0d7224 */ /* 0x000fc800008e0611 */
[----:B------:R-:W-:-:S04]  /*6fd0*/  IMAD.WIDE.U32 R4, R13, UR4, RZ ;  /* 0x000000040d047c25 */ /* 0x000fc8000f8e00ff */
[----:B------:R-:W-:-:S04]  /*6fe0*/  IMAD.WIDE.U32 R4, P1, R3, UR5, R4 ;  /* 0x0000000503047c25 */ /* 0x000fc8000f820004 */
[----:B------:R-:W-:-:S04]  /*6ff0*/  IMAD.WIDE.U32 R2, R3, UR4, RZ ;  /* 0x0000000403027c25 */ /* 0x000fc8000f8e00ff */
[----:B------:R-:W-:Y:S01]  /*7000*/  IMAD.MOV.U32 R2, RZ, RZ, R5 ;  /* 0x000000ffff027224 */ /* 0x000fe200078e0005 */
[----:B------:R-:W-:Y:S01]  /*7010*/  IADD3 RZ, P3, R3, R4, RZ ;  /* 0x0000000403ff7210 */ /* 0x000fe20007f7e0ff */
[----:B------:R-:W-:-:S04]  /*7020*/  IMAD.X R3, RZ, RZ, RZ, P1 ;  /* 0x000000ffff037224 */ /* 0x000fc800008e06ff */
[----:B------:R-:W-:-:S08]  /*7030*/  IMAD.WIDE.U32.X R2, R13, UR5, R2, P3 ;  /* 0x000000050d027c25 */ /* 0x000fd000098e0402 */
.L_x_174:
[--C-:B------:R-:W-:Y:S01]  /*7040*/  SHF.R.U64 R10, R2, UR7, R3.reuse ;  /* 0x00000007020a7c19 */ /* 0x100fe20008001203 */
[----:B------:R-:W0:Y:S01]  /*7050*/  F2I.U32.TRUNC.NTZ R14, R14 ;  /* 0x0000000e000e7305 */ /* 0x000e22000020f000 */
[----:B------:R-:W-:Y:S01]  /*7060*/  SHF.R.U32.HI R2, RZ, UR7, R3 ;  /* 0x00000007ff027c19 */ /* 0x000fe20008011603 */
[----:B------:R-:W-:Y:S01]  /*7070*/  ULDC.64 UR4, c[0x0][0x620] ;  /* 0x0001880000047ab9 */ /* 0x000fe20000000a00 */
[----:B------:R-:W-:Y:S01]  /*7080*/  IADD3 R5, P1, RZ, -R10, RZ ;  /* 0x8000000aff057210 */ /* 0x000fe20007f3e0ff */
[----:B------:R-:W-:Y:S01]  /*7090*/  IMAD.MOV.U32 R3, RZ, RZ, R17 ;  /* 0x000000ffff037224 */ /* 0x000fe200078e0011 */
[----:B------:R-:W-:-:S03]  /*70a0*/  ULDC.64 UR6, c[0x0][0x640] ;  /* 0x0001900000067ab9 */ /* 0x000fc60000000a00 */
[----:B------:R-:W-:Y:S01]  /*70b0*/  IMAD.X R2, RZ, RZ, ~R2, P1 ;  /* 0x000000ffff027224 */ /* 0x000fe200008e0e02 */
[----:B------:R-:W-:-:S03]  /*70c0*/  ISETP.NE.U32.AND P1, PT, RZ, UR6, PT ;  /* 0x00000006ff007c0c */ /* 0x000fc6000bf25070 */
[----:B------:R-:W-:Y:S01]  /*70d0*/  IMAD R4, R2, UR4, RZ ;  /* 0x0000000402047c24 */ /* 0x000fe2000f8e02ff */
[----:B------:R-:W-:Y:S01]  /*70e0*/  ISETP.NE.AND.EX P1, PT, RZ, UR7, PT, P1 ;  /* 0x00000007ff007c0c */ /* 0x000fe2000bf25310 */
[----:B------:R-:W-:-:S04]  /*70f0*/  IMAD.MOV.U32 R2, RZ, RZ, R18 ;  /* 0x000000ffff027224 */ /* 0x000fc800078e0012 */
[----:B------:R-:W-:Y:S01]  /*7100*/  IMAD.WIDE.U32 R2, R5, UR4, R2 ;  /* 0x0000000405027c25 */ /* 0x000fe2000f8e0002 */
[----:B------:R-:W-:-:S03]  /*7110*/  ULDC UR4, c[0x0][0x618] ;  /* 0x0001860000047ab9 */ /* 0x000fc60000000800 */
[----:B------:R-:W-:Y:S01]  /*7120*/  IMAD R5, R5, UR5, R4 ;  /* 0x0000000505057c24 */ /* 0x000fe2000f8e0204 */
[----:B------:R-:W-:Y:S01]  /*7130*/  ULDC UR5, c[0x0][0x154] ;  /* 0x0000550000057ab9 */ /* 0x000fe20000000800 */
[----:B0-----:R-:W-:Y:S02]  /*7140*/  IMAD.MOV R4, RZ, RZ, -R14 ;  /* 0x000000ffff047224 */ /* 0x001fe400078e0a0e */
[----:B------:R-:W0:Y:S01]  /*7150*/  LDC R14, c[0x0][0x148] ;  /* 0x00005200ff0e7b82 */ /* 0x000e220000000800 */
[----:B------:R-:W-:Y:S02]  /*7160*/  IMAD.IADD R3, R3, 0x1, R5 ;  /* 0x0000000103037824 */ /* 0x000fe400078e0205 */
[----:B-1----:R-:W-:Y:S01]  /*7170*/  IMAD R11, R12, R4, R11 ;  /* 0x000000040c0b7224 */ /* 0x002fe200078e020b */
[----:B------:R-:W-:Y:S02]  /*7180*/  I2FP.F32.U32 R4, R9 ;  /* 0x0000000900047245 */ /* 0x000fe40000201000 */
[----:B------:R-:W-:-:S02]  /*7190*/  SHF.R.U64 R12, R2, UR4, R3 ;  /* 0x00000004020c7c19 */ /* 0x000fc40008001203 */
[----:B------:R-:W-:Y:S01]  /*71a0*/  SHF.R.U32.HI R3, RZ, UR4, R3 ;  /* 0x00000004ff037c19 */ /* 0x000fe20008011603 */
[----:B------:R-:W-:Y:S01]  /*71b0*/  FMUL R4, R4, UR5 ;  /* 0x0000000504047c20 */ /* 0x000fe20008400000 */
[----:B------:R-:W-:Y:S02]  /*71c0*/  ULDC UR4, c[0x0][0x608] ;  /* 0x0001820000047ab9 */ /* 0x000fe40000000800 */
[--C-:B------:R-:W-:Y:S01]  /*71d0*/  SHF.R.U64 R15, R12, UR4, R3.reuse ;  /* 0x000000040c0f7c19 */ /* 0x100fe20008001203 */
[----:B------:R1:W2:Y:S01]  /*71e0*/  F2I.U32.TRUNC.NTZ R20, R4 ;  /* 0x0000000400147305 */ /* 0x0002a2000020f000 */
[----:B------:R-:W-:Y:S01]  /*71f0*/  SHF.R.U32.HI R2, RZ, UR4, R3 ;  /* 0x00000004ff027c19 */ /* 0x000fe20008011603 */
[----:B------:R-:W-:-:S03]  /*7200*/  ULDC UR4, c[0x0][0x658] ;  /* 0x0001960000047ab9 */ /* 0x000fc60000000800 */
[--C-:B------:R-:W-:Y:S02]  /*7210*/  SHF.R.U64 R13, R15, UR4, R2.reuse ;  /* 0x000000040f0d7c19 */ /* 0x100fe40008001202 */
[----:B------:R-:W-:-:S03]  /*7220*/  SHF.R.U32.HI R19, RZ, UR4, R2 ;  /* 0x00000004ff137c19 */ /* 0x000fc60008011602 */
[----:B------:R-:W-:Y:S02]  /*7230*/  IMAD.MOV.U32 R2, RZ, RZ, R13 ;  /* 0x000000ffff027224 */ /* 0x000fe400078e000d */
[----:B------:R-:W-:Y:S01]  /*7240*/  IMAD.MOV.U32 R3, RZ, RZ, R19 ;  /* 0x000000ffff037224 */ /* 0x000fe200078e0013 */
[----:B-1----:R-:W-:Y:S06]  /*7250*/  @!P1 BRA `(.L_x_175) ;  /* 0x0000000000289947 */ /* 0x002fec0003800000 */
        /* <DEDUP_REMOVED lines=10> */
.L_x_175:
[----:B------:R-:W1:Y:S01]  /*7300*/  LDC R4, c[0x0][0x65c] ;  /* 0x00019700ff047b82 */ /* 0x000e620000000800 */
[----:B------:R-:W-:Y:S01]  /*7310*/  ULDC UR4, c[0x0][0x648] ;  /* 0x0001920000047ab9 */ /* 0x000fe20000000800 */
[----:B------:R-:W-:Y:S01]  /*7320*/  LOP3.LUT R15, R15, UR16, RZ, 0xc0, !PT ;  /* 0x000000100f0f7c12 */ /* 0x000fe2000f8ec0ff */
[----:B--2---:R-:W-:Y:S01]  /*7330*/  IMAD.MOV R20, RZ, RZ, -R20 ;  /* 0x000000ffff147224 */ /* 0x004fe200078e0a14 */
[----:B------:R-:W-:Y:S01]  /*7340*/  SHF.R.U64 R2, R2, UR4, R3 ;  /* 0x0000000402027c19 */ /* 0x000fe20008001203 */
[----:B------:R-:W-:Y:S01]  /*7350*/  ULDC UR4, c[0x0][0x638] ;  /* 0x00018e0000047ab9 */ /* 0x000fe20000000800 */
[----:B------:R-:W-:Y:S01]  /*7360*/  LOP3.LUT R12, R12, UR15, RZ, 0xc0, !PT ;  /* 0x0000000f0c0c7c12 */ /* 0x000fe2000f8ec0ff */
[----:B------:R-:W-:Y:S01]  /*7370*/  ULDC UR5, c[0x0][0x610] ;  /* 0x0001840000057ab9 */ /* 0x000fe20000000800 */
[----:B------:R-:W-:Y:S01]  /*7380*/  IMAD.MOV.U32 R3, RZ, RZ, 0x1 ;  /* 0x00000001ff037424 */ /* 0x000fe200078e00ff */
[----:B-1----:R-:W-:Y:S01]  /*7390*/  ISETP.NE.AND P1, PT, R4, 0x1, PT ;  /* 0x000000010400780c */ /* 0x002fe20003f25270 */
[----:B------:R-:W-:-:S02]  /*73a0*/  IMAD.MOV R4, RZ, RZ, -R2 ;  /* 0x000000ffff047224 */ /* 0x000fc400078e0a02 */
[----:B------:R-:W-:Y:S02]  /*73b0*/  IMAD R2, R2, UR17, R15 ;  /* 0x0000001102027c24 */ /* 0x000fe4000f8e020f */
[----:B------:R-:W-:Y:S01]  /*73c0*/  IMAD R13, R4, UR4, R13 ;  /* 0x00000004040d7c24 */ /* 0x000fe2000f8e020d */
[----:B------:R-:W-:-:S07]  /*73d0*/  ULDC UR4, c[0x0][0x600] ;  /* 0x0001800000047ab9 */ /* 0x000fce0000000800 */
[----:B0-----:R-:W-:-:S04]  /*73e0*/  @P1 IMAD R11, R14, R20, R9 ;  /* 0x000000140e0b1224 */ /* 0x001fc800078e0209 */
[----:B------:R-:W-:Y:S02]  /*73f0*/  IMAD R11, R2, UR5, R11 ;  /* 0x00000005020b7c24 */ /* 0x000fe4000f8e020b */
[----:B------:R-:W-:-:S05]  /*7400*/  IMAD R2, R13, UR4, R12 ;  /* 0x000000040d027c24 */ /* 0x000fca000f8e020c */
[----:B------:R-:W-:Y:S02]  /*7410*/  SEL R22, R2, R11, !P1 ;  /* 0x0000000b02167207 */ /* 0x000fe40004800000 */
[----:B------:R-:W-:Y:S01]  /*7420*/  SEL R19, R11, R2, !P1 ;  /* 0x000000020b137207 */ /* 0x000fe20004800000 */
[----:B------:R-:W-:-:S07]  /*7430*/  IMAD.MOV.U32 R2, RZ, RZ, R10 ;  /* 0x000000ffff027224 */ /* 0x000fce00078e000a */
.L_x_173:
[----:B------:R-:W-:Y:S05]  /*7440*/  BSYNC B1 ;  /* 0x0000000000017941 */ /* 0x000fea0003800000 */
.L_x_172:
[----:B------:R-:W-:-:S13]  /*7450*/  LOP3.LUT P1, RZ, R3, 0xff, RZ, 0xc0, !PT ;  /* 0x000000ff03ff7812 */ /* 0x000fda000782c0ff */
[----:B------:R-:W-:Y:S05]  /*7460*/  @P1 BRA `(.L_x_176) ;  /* 0xfffffff400301947 */ /* 0x000fea000383ffff */
[----:B------:R-:W-:Y:S05]  /*7470*/  BSYNC B0 ;  /* 0x0000000000007941 */ /* 0x000fea0003800000 */
.L_x_164:
[----:B------:R-:W-:-:S03]  /*7480*/  UMOV UR4, 0xffffffff ;  /* 0xffffffff00047882 */ /* 0x000fc60000000000 */
[----:B------:R-:W-:Y:S05]  /*7490*/  BRA.DIV UR4, `(.L_x_177) ;  /* 0x0000000e04387947 */ /* 0x000fea000b800000 */
[----:B------:R-:W-:-:S13]  /*74a0*/  ELECT P6, URZ, PT ;  /* 0x00000000003f782f */ /* 0x000fda00038c0000 */
.L_x_207:
[----:B------:R-:W-:Y:S04]  /*74b0*/  BSSY B0, `(.L_x_178) ;  /* 0x00000a9000007945 */ /* 0x000fe80003800000 */
[----:B------:R-:W-:Y:S05]  /*74c0*/  @!P6 BRA `(.L_x_179) ;  /* 0x00000008009ce947 */ /* 0x000fea0003800000 */
[----:B------:R-:W-:-:S04]  /*74d0*/  LOP3.LUT R16, R16, 0x2, RZ, 0xfc, !PT ;  /* 0x0000000210107812 */ /* 0x000fc800078efcff */
[----:B------:R-:W-:-:S13]  /*74e0*/  ISETP.NE.AND P0, PT, R16, 0x3, PT ;  /* 0x000000031000780c */ /* 0x000fda0003f05270 */
[----:B------:R-:W-:Y:S05]  /*74f0*/  @!P0 BRA `(.L_x_180) ;  /* 0x0000000000048947 */ /* 0x000fea0003800000 */
[----:B------:R-:W-:Y:S01]  /*7500*/  BPT.TRAP 0x1 ;  /* 0x000000040000795c */ /* 0x000fe20000300000 */
.L_x_180:
[----:B------:R-:W0:Y:S01]  /*7510*/  S2R R3, SR_CgaCtaId ;  /* 0x0000000000037919 */ /* 0x000e220000008800 */
[----:B------:R-:W-:Y:S02]  /*7520*/  MOV R2, 0x400 ;  /* 0x0000040000027802 */ /* 0x000fe40000000f00 */
[----:B------:R-:W-:Y:S02]  /*7530*/  SHF.L.U32 R4, R0, 0x1f, RZ ;  /* 0x0000001f00047819 */ /* 0x000fe400000006ff */
[----:B0-----:R-:W-:-:S05]  /*7540*/  LEA R2, R3, R2, 0x18 ;  /* 0x0000000203027211 */ /* 0x001fca00078ec0ff */
[----:B------:R-:W-:-:S04]  /*7550*/  VIADD R2, R2, 0x90 ;  /* 0x0000009002027836 */ /* 0x000fc80000000000 */
[C---:B------:R-:W-:Y:S02]  /*7560*/  IMAD R9, R7.reuse, 0x8, R2 ;  /* 0x0000000807097824 */ /* 0x040fe400078e0202 */
[----:B------:R-:W-:Y:S02]  /*7570*/  VIADD R7, R7, 0x1 ;  /* 0x0000000107077836 */ /* 0x000fe40000000000 */
[----:B------:R-:W0:Y:S03]  /*7580*/  SYNCS.PHASECHK.TRANS64.TRYWAIT P0, [R9+URZ], R4 ;  /* 0x00000004090075a7 */ /* 0x000e26000800017f */
[----:B------:R-:W-:-:S04]  /*7590*/  ISETP.NE.AND P1, PT, R7, 0x12, PT ;  /* 0x000000120700780c */ /* 0x000fc80003f25270 */
[----:B------:R-:W-:Y:S02]  /*75a0*/  SEL R3, RZ, 0x1, P1 ;  /* 0x00000001ff037807 */ /* 0x000fe40000800000 */
[----:B------:R-:W-:Y:S02]  /*75b0*/  SEL R7, R7, RZ, P1 ;  /* 0x000000ff07077207 */ /* 0x000fe40000800000 */
[----:B------:R-:W-:-:S03]  /*75c0*/  LOP3.LUT R6, R0, R3, RZ, 0x3c, !PT ;  /* 0x0000000300067212 */ /* 0x000fc600078e3cff */
[----:B------:R-:W-:Y:S01]  /*75d0*/  IMAD R8, R7, 0x8, R2 ;  /* 0x0000000807087824 */ /* 0x000fe200078e0202 */
[----:B------:R-:W-:Y:S01]  /*75e0*/  SHF.L.U32 R5, R6, 0x1f, RZ ;  /* 0x0000001f06057819 */ /* 0x000fe200000006ff */
[----:B0-----:R-:W-:Y:S06]  /*75f0*/  @!P0 BRA `(.L_x_181) ;  /* 0x0000000c00008947 */ /* 0x001fec0003800000 */
.L_x_208:
[----:B------:R-:W1:Y:S01]  /*7600*/  SYNCS.PHASECHK.TRANS64.TRYWAIT P0, [R8+URZ], R5 ;  /* 0x00000005080075a7 */ /* 0x000e62000800017f */
[----:B------:R-:W-:-:S05]  /*7610*/  VIADD R0, R7, 0x1 ;  /* 0x0000000107007836 */ /* 0x000fca0000000000 */
[----:B------:R-:W-:-:S04]  /*7620*/  ISETP.NE.AND P1, PT, R0, 0x12, PT ;  /* 0x000000120000780c */ /* 0x000fc80003f25270 */
[----:B------:R-:W-:Y:S02]  /*7630*/  SEL R3, RZ, 0x1, P1 ;  /* 0x00000001ff037807 */ /* 0x000fe40000800000 */
[----:B------:R-:W-:Y:S02]  /*7640*/  SEL R7, R0, RZ, P1 ;  /* 0x000000ff00077207 */ /* 0x000fe40000800000 */
[----:B------:R-:W-:-:S03]  /*7650*/  LOP3.LUT R6, R6, R3, RZ, 0x3c, !PT ;  /* 0x0000000306067212 */ /* 0x000fc600078e3cff */
[----:B0-----:R-:W-:Y:S01]  /*7660*/  IMAD R9, R7, 0x8, R2 ;  /* 0x0000000807097824 */ /* 0x001fe200078e0202 */
[----:B------:R-:W-:Y:S01]  /*7670*/  SHF.L.U32 R4, R6, 0x1f, RZ ;  /* 0x0000001f06047819 */ /* 0x000fe200000006ff */
[----:B-1----:R-:W-:Y:S06]  /*7680*/  @!P0 BRA `(.L_x_182) ;  /* 0x0000000800f08947 */ /* 0x002fec0003800000 */
.L_x_209:
        /* <DEDUP_REMOVED lines=9> */
.L_x_210:
        /* <DEDUP_REMOVED lines=9> */
.L_x_211:
        /* <DEDUP_REMOVED lines=9> */
.L_x_212:
        /* <DEDUP_REMOVED lines=9> */
.L_x_213:
        /* <DEDUP_REMOVED lines=9> */
.L_x_214:
        /* <DEDUP_REMOVED lines=9> */
.L_x_215:
        /* <DEDUP_REMOVED lines=9> */
.L_x_216:
        /* <DEDUP_REMOVED lines=9> */
.L_x_217:
        /* <DEDUP_REMOVED lines=9> */
.L_x_218:
        /* <DEDUP_REMOVED lines=9> */
.L_x_219:
        /* <DEDUP_REMOVED lines=9> */
.L_x_220:
        /* <DEDUP_REMOVED lines=9> */
.L_x_221:
        /* <DEDUP_REMOVED lines=9> */
.L_x_222:
[----:B------:R-:W1:Y:S01]  /*7de0*/  SYNCS.PHASECHK.TRANS64.TRYWAIT P0, [R8+URZ], R5 ;  /* 0x00000005080075a7 */ /* 0x000e62000800017f */
[----:B------:R-:W-:-:S05]  /*7df0*/  VIADD R0, R7, 0x1 ;  /* 0x0000000107007836 */ /* 0x000fca0000000000 */
[----:B------:R-:W-:-:S04]  /*7e00*/  ISETP.NE.AND P1, PT, R0, 0x12, PT ;  /* 0x000000120000780c */ /* 0x000fc80003f25270 */
[----:B------:R-:W-:Y:S02]  /*7e10*/  SEL R3, RZ, 0x1, P1 ;  /* 0x00000001ff037807 */ /* 0x000fe40000800000 */
[----:B------:R-:W-:Y:S02]  /*7e20*/  SEL R7, R0, RZ, P1 ;  /* 0x000000ff00077207 */ /* 0x000fe40000800000 */
[----:B0-----:R-:W-:-:S03]  /*7e30*/  LOP3.LUT R9, R6, R3, RZ, 0x3c, !PT ;  /* 0x0000000306097212 */ /* 0x001fc600078e3cff */
[----:B------:R-:W-:Y:S01]  /*7e40*/  IMAD R11, R7, 0x8, R2 ;  /* 0x00000008070b7824 */ /* 0x000fe200078e0202 */
[----:B------:R-:W-:Y:S01]  /*7e50*/  SHF.L.U32 R6, R9, 0x1f, RZ ;  /* 0x0000001f09067819 */ /* 0x000fe200000006ff */
[----:B-1----:R-:W-:Y:S06]  /*7e60*/  @!P0 BRA `(.L_x_196) ;  /* 0x0000000800108947 */ /* 0x002fec0003800000 */
.L_x_223:
[----:B------:R-:W1:Y:S01]  /*7e70*/  SYNCS.PHASECHK.TRANS64.TRYWAIT P0, [R11+URZ], R6 ;  /* 0x000000060b0075a7 */ /* 0x000e62000800017f */
[----:B------:R-:W-:-:S05]  /*7e80*/  VIADD R0, R7, 0x1 ;  /* 0x0000000107007836 */ /* 0x000fca0000000000 */
[----:B------:R-:W-:-:S04]  /*7e90*/  ISETP.NE.AND P1, PT, R0, 0x12, PT ;  /* 0x000000120000780c */ /* 0x000fc80003f25270 */
[----:B------:R-:W-:Y:S02]  /*7ea0*/  SEL R4, RZ, 0x1, P1 ;  /* 0x00000001ff047807 */ /* 0x000fe40000800000 */
[----:B------:R-:W-:Y:S02]  /*7eb0*/  SEL R3, R0, RZ, P1 ;  /* 0x000000ff00037207 */ /* 0x000fe40000800000 */
[----:B------:R-:W-:Y:S01]  /*7ec0*/  LOP3.LUT R0, R9, R4, RZ, 0x3c, !PT ;  /* 0x0000000409007212 */ /* 0x000fe200078e3cff */
[----:B-1----:R-:W-:Y:S06]  /*7ed0*/  @!P0 BRA `(.L_x_197) ;  /* 0x0000000800088947 */ /* 0x002fec0003800000 */
.L_x_224:
[----:B------:R-:W-:Y:S01]  /*7ee0*/  IMAD R3, R3, 0x8, R2 ;  /* 0x0000000803037824 */ /* 0x000fe200078e0202 */
[----:B------:R-:W-:-:S07]  /*7ef0*/  SHF.L.U32 R0, R0, 0x1f, RZ ;  /* 0x0000001f00007819 */ /* 0x000fce00000006ff */
.L_x_198:
[----:B--2---:R2:W3:Y:S02]  /*7f00*/  SYNCS.PHASECHK.TRANS64.TRYWAIT P0, [R3+URZ], R0 ;  /* 0x00000000030075a7 */ /* 0x0044e4000800017f */
[----:B---3--:R-:W-:Y:S05]  /*7f10*/  @!P0 NANOSLEEP.SYNCS 0x989680 ;  /* 0x009896800000895d */ /* 0x008fea0003900000 */
[----:B------:R-:W3:Y:S02]  /*7f20*/  @!P0 SYNCS.PHASECHK.TRANS64 P0, [R3+URZ], R0 ;  /* 0x00000000030085a7 */ /* 0x000ee4000800007f */
[----:B---3--:R-:W-:Y:S05]  /*7f30*/  @!P0 BRA `(.L_x_198) ;  /* 0xfffffffc00f08947 */ /* 0x008fea000383ffff */
.L_x_179:
[----:B------:R-:W-:Y:S05]  /*7f40*/  BSYNC B0 ;  /* 0x0000000000007941 */ /* 0x000fea0003800000 */
.L_x_178:
[----:B------:R-:W-:Y:S05]  /*7f50*/  EXIT ;  /* 0x000000000000794d */ /* 0x000fea0003800000 */
.L_x_16:
[----:B-1----:R1:W2:Y:S02]  /*7f60*/  SYNCS.PHASECHK.TRANS64.TRYWAIT P0, [R95+URZ], R0 ;  /* 0x000000005f0075a7 */ /* 0x0022a4000800017f */
[----:B--2---:R-:W-:Y:S05]  /*7f70*/  @!P0 NANOSLEEP.SYNCS 0x989680 ;  /* 0x009896800000895d */ /* 0x004fea0003900000 */
[----:B------:R-:W2:Y:S02]  /*7f80*/  @!P0 SYNCS.PHASECHK.TRANS64 P0, [R95+URZ], R0 ;  /* 0x000000005f0085a7 */ /* 0x000ea4000800007f */
[----:B--2---:R-:W-:Y:S05]  /*7f90*/  @!P0 BRA `(.L_x_16) ;  /* 0xfffffffc00f08947 */ /* 0x004fea000383ffff */
[----:B------:R-:W-:Y:S05]  /*7fa0*/  BRA `(.L_x_199) ;  /* 0xffffff9400d07947 */ /* 0x000fea000383ffff */
.L_x_21:
[----:B--2---:R2:W3:Y:S02]  /*7fb0*/  SYNCS.PHASECHK.TRANS64.TRYWAIT P1, [R3+URZ], R0 ;  /* 0x00000000030075a7 */ /* 0x0044e4000802017f */
[----:B---3--:R-:W-:Y:S05]  /*7fc0*/  @!P1 NANOSLEEP.SYNCS 0x989680 ;  /* 0x009896800000995d */ /* 0x008fea0003900000 */
[----:B------:R-:W3:Y:S02]  /*7fd0*/  @!P1 SYNCS.PHASECHK.TRANS64 P1, [R3+URZ], R0 ;  /* 0x00000000030095a7 */ /* 0x000ee4000802007f */
[----:B---3--:R-:W-:Y:S05]  /*7fe0*/  @!P1 BRA `(.L_x_21) ;  /* 0xfffffffc00f09947 */ /* 0x008fea000383ffff */
[----:B------:R-:W-:Y:S05]  /*7ff0*/  BRA `(.L_x_20) ;  /* 0xffffff9800347947 */ /* 0x000fea000383ffff */
.L_x_26:
[----:B--2---:R-:W-:-:S04]  /*8000*/  IMAD.U32 R4, RZ, RZ, UR4 ;  /* 0x00000004ff047e24 */ /* 0x004fc8000f8e00ff */
[----:B------:R2:W3:Y:S03]  /*8010*/  SYNCS.PHASECHK.TRANS64.TRYWAIT P1, [R4+URZ], R3 ;  /* 0x00000003040075a7 */ /* 0x0004e6000802017f */
[----:B---3--:R-:W-:Y:S05]  /*8020*/  @!P1 NANOSLEEP.SYNCS 0x989680 ;  /* 0x009896800000995d */ /* 0x008fea0003900000 */
[----:B------:R-:W3:Y:S02]  /*8030*/  @!P1 SYNCS.PHASECHK.TRANS64 P1, [R4+URZ], R3 ;  /* 0x00000003040095a7 */ /* 0x000ee4000802007f */
[----:B---3--:R-:W-:Y:S05]  /*8040*/  @!P1 BRA `(.L_x_26) ;  /* 0xfffffffc00ec9947 */ /* 0x008fea000383ffff */
[----:B------:R-:W-:Y:S05]  /*8050*/  BRA `(.L_x_25) ;  /* 0xffffff9800ac7947 */ /* 0x000fea000383ffff */
.L_x_32:
[----:B---3--:R3:W4:Y:S02]  /*8060*/  SYNCS.PHASECHK.TRANS64.TRYWAIT P0, [R95+URZ+0x10], R0 ;  /* 0x000010005f0075a7 */ /* 0x008724000800017f */
[----:B----4-:R-:W-:Y:S05]  /*8070*/  @!P0 NANOSLEEP.SYNCS 0x989680 ;  /* 0x009896800000895d */ /* 0x010fea0003900000 */
[----:B------:R-:W4:Y:S02]  /*8080*/  @!P0 SYNCS.PHASECHK.TRANS64 P0, [R95+URZ+0x10], R0 ;  /* 0x000010005f0085a7 */ /* 0x000f24000800007f */
[----:B----4-:R-:W-:Y:S05]  /*8090*/  @!P0 BRA `(.L_x_32) ;  /* 0xfffffffc00f08947 */ /* 0x010fea000383ffff */
[----:B------:R-:W-:Y:S05]  /*80a0*/  BRA `(.L_x_200) ;  /* 0xffffff9c00a47947 */ /* 0x000fea000383ffff */
.L_x_165:
[----:B------:R-:W-:Y:S01]  /*80b0*/  BSSY B1, `(.L_x_201) ;  /* 0x0000006000017945 */ /* 0x000fe20003800000 */
[----:B------:R-:W-:-:S07]  /*80c0*/  IMAD.MOV.U32 R15, RZ, RZ, -0x1 ;  /* 0xffffffffff0f7424 */ /* 0x000fce00078e00ff */
[----:B-----5:R-:W-:Y:S05]  /*80d0*/  WARPSYNC.COLLECTIVE R15, `(.L_x_202) ;  /* 0x000000000f0c7348 */ /* 0x020fea0003c00000 */
[----:B------:R-:W-:Y:S02]  /*80e0*/  ELECT P6, UR62, PT ;  /* 0x00000000003e782f */ /* 0x000fe400038c0000 */
[----:B------:R-:W-:Y:S01]  /*80f0*/  MOV R14, UR62 ;  /* 0x0000003e000e7c02 */ /* 0x000fe20008000f00 */
[----:B-----5:R-:W-:Y:S10]  /*8100*/  ENDCOLLECTIVE ;  /* 0x000000000000791b */ /* 0x020ff40003800000 */
.L_x_202:
[----:B------:R-:W-:Y:S05]  /*8110*/  BSYNC B1 ;  /* 0x0000000000017941 */ /* 0x000fea0003800000 */
.L_x_201:
[----:B------:R-:W-:Y:S05]  /*8120*/  BRA `(.L_x_203) ;  /* 0xffffffe8000c7947 */ /* 0x000fea000383ffff */
.L_x_168:
[----:B0-----:R0:W1:Y:S02]  /*8130*/  SYNCS.PHASECHK.TRANS64.TRYWAIT P1, [R10+URZ+0x90], R5 ;  /* 0x000090050a0075a7 */ /* 0x001064000802017f */
[----:B-1----:R-:W-:Y:S05]  /*8140*/  @!P1 NANOSLEEP.SYNCS 0x989680 ;  /* 0x009896800000995d */ /* 0x002fea0003900000 */
[----:B------:R-:W1:Y:S02]  /*8150*/  @!P1 SYNCS.PHASECHK.TRANS64 P1, [R10+URZ+0x90], R5 ;  /* 0x000090050a0095a7 */ /* 0x000e64000802007f */
[----:B-1----:R-:W-:Y:S05]  /*8160*/  @!P1 BRA `(.L_x_168) ;  /* 0xfffffffc00f09947 */ /* 0x002fea000383ffff */
[----:B------:R-:W-:Y:S05]  /*8170*/  BRA `(.L_x_204) ;  /* 0xffffffe800407947 */ /* 0x000fea000383ffff */
.L_x_177:
[----:B------:R-:W-:Y:S01]  /*8180*/  BSSY B0, `(.L_x_205) ;  /* 0x0000006000007945 */ /* 0x000fe20003800000 */
[----:B------:R-:W-:-:S07]  /*8190*/  IMAD.MOV.U32 R15, RZ, RZ, -0x1 ;  /* 0xffffffffff0f7424 */ /* 0x000fce00078e00ff */
[----:B-----5:R-:W-:Y:S05]  /*81a0*/  WARPSYNC.COLLECTIVE R15, `(.L_x_206) ;  /* 0x000000000f0c7348 */ /* 0x020fea0003c00000 */
[----:B------:R-:W-:Y:S02]  /*81b0*/  ELECT P6, UR62, PT ;  /* 0x00000000003e782f */ /* 0x000fe400038c0000 */
[----:B------:R-:W-:Y:S01]  /*81c0*/  MOV R14, UR62 ;  /* 0x0000003e000e7c02 */ /* 0x000fe20008000f00 */
[----:B-----5:R-:W-:Y:S10]  /*81d0*/  ENDCOLLECTIVE ;  /* 0x000000000000791b */ /* 0x020ff40003800000 */
.L_x_206:
[----:B------:R-:W-:Y:S05]  /*81e0*/  BSYNC B0 ;  /* 0x0000000000007941 */ /* 0x000fea0003800000 */
.L_x_205:
[----:B------:R-:W-:Y:S05]  /*81f0*/  BRA `(.L_x_207) ;  /* 0xfffffff000ac7947 */ /* 0x000fea000383ffff */
.L_x_181:
[----:B0-----:R0:W1:Y:S02]  /*8200*/  SYNCS.PHASECHK.TRANS64.TRYWAIT P0, [R9+URZ], R4 ;  /* 0x00000004090075a7 */ /* 0x001064000800017f */
[----:B-1----:R-:W-:Y:S05]  /*8210*/  @!P0 NANOSLEEP.SYNCS 0x989680 ;  /* 0x009896800000895d */ /* 0x002fea0003900000 */
[----:B------:R-:W1:Y:S02]  /*8220*/  @!P0 SYNCS.PHASECHK.TRANS64 P0, [R9+URZ], R4 ;  /* 0x00000004090085a7 */ /* 0x000e64000800007f */
[----:B-1----:R-:W-:Y:S05]  /*8230*/  @!P0 BRA `(.L_x_181) ;  /* 0xfffffffc00f08947 */ /* 0x002fea000383ffff */
[----:B------:R-:W-:Y:S05]  /*8240*/  BRA `(.L_x_208) ;  /* 0xfffffff000ec7947 */ /* 0x000fea000383ffff */
.L_x_182:
[----:B0-----:R0:W1:Y:S02]  /*8250*/  SYNCS.PHASECHK.TRANS64.TRYWAIT P0, [R8+URZ], R5 ;  /* 0x00000005080075a7 */ /* 0x001064000800017f */
[----:B-1----:R-:W-:Y:S05]  /*8260*/  @!P0 NANOSLEEP.SYNCS 0x989680 ;  /* 0x009896800000895d */ /* 0x002fea0003900000 */
[----:B------:R-:W1:Y:S02]  /*8270*/  @!P0 SYNCS.PHASECHK.TRANS64 P0, [R8+URZ], R5 ;  /* 0x00000005080085a7 */ /* 0x000e64000800007f */
[----:B-1----:R-:W-:Y:S05]  /*8280*/  @!P0 BRA `(.L_x_182) ;  /* 0xfffffffc00f08947 */ /* 0x002fea000383ffff */
[----:B------:R-:W-:Y:S05]  /*8290*/  BRA `(.L_x_209) ;  /* 0xfffffff000fc7947 */ /* 0x000fea000383ffff */
.L_x_183:
[----:B0-----:R0:W1:Y:S02]  /*82a0*/  SYNCS.PHASECHK.TRANS64.TRYWAIT P0, [R9+URZ], R4 ;  /* 0x00000004090075a7 */ /* 0x001064000800017f */
[----:B-1----:R-:W-:Y:S05]  /*82b0*/  @!P0 NANOSLEEP.SYNCS 0x989680 ;  /* 0x009896800000895d */ /* 0x002fea0003900000 */
[----:B------:R-:W1:Y:S02]  /*82c0*/  @!P0 SYNCS.PHASECHK.TRANS64 P0, [R9+URZ], R4 ;  /* 0x00000004090085a7 */ /* 0x000e64000800007f */
[----:B-1----:R-:W-:Y:S05]  /*82d0*/  @!P0 BRA `(.L_x_183) ;  /* 0xfffffffc00f08947 */ /* 0x002fea000383ffff */
[----:B------:R-:W-:Y:S05]  /*82e0*/  BRA `(.L_x_210) ;  /* 0xfffffff4000c7947 */ /* 0x000fea000383ffff */
.L_x_184:
[----:B0-----:R0:W1:Y:S02]  /*82f0*/  SYNCS.PHASECHK.TRANS64.TRYWAIT P0, [R8+URZ], R5 ;  /* 0x00000005080075a7 */ /* 0x001064000800017f */
[----:B-1----:R-:W-:Y:S05]  /*8300*/  @!P0 NANOSLEEP.SYNCS 0x989680 ;  /* 0x009896800000895d */ /* 0x002fea0003900000 */
[----:B------:R-:W1:Y:S02]  /*8310*/  @!P0 SYNCS.PHASECHK.TRANS64 P0, [R8+URZ], R5 ;  /* 0x00000005080085a7 */ /* 0x000e64000800007f */
[----:B-1----:R-:W-:Y:S05]  /*8320*/  @!P0 BRA `(.L_x_184) ;  /* 0xfffffffc00f08947 */ /* 0x002fea000383ffff */
[----:B------:R-:W-:Y:S05]  /*8330*/  BRA `(.L_x_211) ;  /* 0xfffffff4001c7947 */ /* 0x000fea000383ffff */
.L_x_185:
[----:B0-----:R0:W1:Y:S02]  /*8340*/  SYNCS.PHASECHK.TRANS64.TRYWAIT P0, [R9+URZ], R4 ;  /* 0x00000004090075a7 */ /* 0x001064000800017f */
[----:B-1----:R-:W-:Y:S05]  /*8350*/  @!P0 NANOSLEEP.SYNCS 0x989680 ;  /* 0x009896800000895d */ /* 0x002fea0003900000 */
[----:B------:R-:W1:Y:S02]  /*8360*/  @!P0 SYNCS.PHASECHK.TRANS64 P0, [R9+URZ], R4 ;  /* 0x00000004090085a7 */ /* 0x000e64000800007f */
[----:B-1----:R-:W-:Y:S05]  /*8370*/  @!P0 BRA `(.L_x_185) ;  /* 0xfffffffc00f08947 */ /* 0x002fea000383ffff */
[----:B------:R-:W-:Y:S05]  /*8380*/  BRA `(.L_x_212) ;  /* 0xfffffff4002c7947 */ /* 0x000fea000383ffff */
.L_x_186:
[----:B0-----:R0:W1:Y:S02]  /*8390*/  SYNCS.PHASECHK.TRANS64.TRYWAIT P0, [R8+URZ], R5 ;  /* 0x00000005080075a7 */ /* 0x001064000800017f */
[----:B-1----:R-:W-:Y:S05]  /*83a0*/  @!P0 NANOSLEEP.SYNCS 0x989680 ;  /* 0x009896800000895d */ /* 0x002fea0003900000 */
[----:B------:R-:W1:Y:S02]  /*83b0*/  @!P0 SYNCS.PHASECHK.TRANS64 P0, [R8+URZ], R5 ;  /* 0x00000005080085a7 */ /* 0x000e64000800007f */
[----:B-1----:R-:W-:Y:S05]  /*83c0*/  @!P0 BRA `(.L_x_186) ;  /* 0xfffffffc00f08947 */ /* 0x002fea000383ffff */
[----:B------:R-:W-:Y:S05]  /*83d0*/  BRA `(.L_x_213) ;  /* 0xfffffff4003c7947 */ /* 0x000fea000383ffff */
.L_x_187:
[----:B0-----:R0:W1:Y:S02]  /*83e0*/  SYNCS.PHASECHK.TRANS64.TRYWAIT P0, [R9+URZ], R4 ;  /* 0x00000004090075a7 */ /* 0x001064000800017f */
[----:B-1----:R-:W-:Y:S05]  /*83f0*/  @!P0 NANOSLEEP.SYNCS 0x989680 ;  /* 0x009896800000895d */ /* 0x002fea0003900000 */
[----:B------:R-:W1:Y:S02]  /*8400*/  @!P0 SYNCS.PHASECHK.TRANS64 P0, [R9+URZ], R4 ;  /* 0x00000004090085a7 */ /* 0x000e64000800007f */
[----:B-1----:R-:W-:Y:S05]  /*8410*/  @!P0 BRA `(.L_x_187) ;  /* 0xfffffffc00f08947 */ /* 0x002fea000383ffff */
[----:B------:R-:W-:Y:S05]  /*8420*/  BRA `(.L_x_214) ;  /* 0xfffffff4004c7947 */ /* 0x000fea000383ffff */
.L_x_188:
[----:B0-----:R0:W1:Y:S02]  /*8430*/  SYNCS.PHASECHK.TRANS64.TRYWAIT P0, [R8+URZ], R5 ;  /* 0x00000005080075a7 */ /* 0x001064000800017f */
[----:B-1----:R-:W-:Y:S05]  /*8440*/  @!P0 NANOSLEEP.SYNCS 0x989680 ;  /* 0x009896800000895d */ /* 0x002fea0003900000 */
[----:B------:R-:W1:Y:S02]  /*8450*/  @!P0 SYNCS.PHASECHK.TRANS64 P0, [R8+URZ], R5 ;  /* 0x00000005080085a7 */ /* 0x000e64000800007f */
[----:B-1----:R-:W-:Y:S05]  /*8460*/  @!P0 BRA `(.L_x_188) ;  /* 0xfffffffc00f08947 */ /* 0x002fea000383ffff */
[----:B------:R-:W-:Y:S05]  /*8470*/  BRA `(.L_x_215) ;  /* 0xfffffff4005c7947 */ /* 0x000fea000383ffff */
.L_x_189:
[----:B0-----:R0:W1:Y:S02]  /*8480*/  SYNCS.PHASECHK.TRANS64.TRYWAIT P0, [R9+URZ], R4 ;  /* 0x00000004090075a7 */ /* 0x001064000800017f */
[----:B-1----:R-:W-:Y:S05]  /*8490*/  @!P0 NANOSLEEP.SYNCS 0x989680 ;  /* 0x009896800000895d */ /* 0x002fea0003900000 */
[----:B------:R-:W1:Y:S02]  /*84a0*/  @!P0 SYNCS.PHASECHK.TRANS64 P0, [R9+URZ], R4 ;  /* 0x00000004090085a7 */ /* 0x000e64000800007f */
[----:B-1----:R-:W-:Y:S05]  /*84b0*/  @!P0 BRA `(.L_x_189) ;  /* 0xfffffffc00f08947 */ /* 0x002fea000383ffff */
[----:B------:R-:W-:Y:S05]  /*84c0*/  BRA `(.L_x_216) ;  /* 0xfffffff4006c7947 */ /* 0x000fea000383ffff */
.L_x_190:
[----:B0-----:R0:W1:Y:S02]  /*84d0*/  SYNCS.PHASECHK.TRANS64.TRYWAIT P0, [R8+URZ], R5 ;  /* 0x00000005080075a7 */ /* 0x001064000800017f */
[----:B-1----:R-:W-:Y:S05]  /*84e0*/  @!P0 NANOSLEEP.SYNCS 0x989680 ;  /* 0x009896800000895d */ /* 0x002fea0003900000 */
[----:B------:R-:W1:Y:S02]  /*84f0*/  @!P0 SYNCS.PHASECHK.TRANS64 P0, [R8+URZ], R5 ;  /* 0x00000005080085a7 */ /* 0x000e64000800007f */
[----:B-1----:R-:W-:Y:S05]  /*8500*/  @!P0 BRA `(.L_x_190) ;  /* 0xfffffffc00f08947 */ /* 0x002fea000383ffff */
[----:B------:R-:W-:Y:S05]  /*8510*/  BRA `(.L_x_217) ;  /* 0xfffffff4007c7947 */ /* 0x000fea000383ffff */
.L_x_191:
[----:B0-----:R0:W1:Y:S02]  /*8520*/  SYNCS.PHASECHK.TRANS64.TRYWAIT P0, [R9+URZ], R4 ;  /* 0x00000004090075a7 */ /* 0x001064000800017f */
[----:B-1----:R-:W-:Y:S05]  /*8530*/  @!P0 NANOSLEEP.SYNCS 0x989680 ;  /* 0x009896800000895d */ /* 0x002fea0003900000 */
[----:B------:R-:W1:Y:S02]  /*8540*/  @!P0 SYNCS.PHASECHK.TRANS64 P0, [R9+URZ], R4 ;  /* 0x00000004090085a7 */ /* 0x000e64000800007f */
[----:B-1----:R-:W-:Y:S05]  /*8550*/  @!P0 BRA `(.L_x_191) ;  /* 0xfffffffc00f08947 */ /* 0x002fea000383ffff */
[----:B------:R-:W-:Y:S05]  /*8560*/  BRA `(.L_x_218) ;  /* 0xfffffff4008c7947 */ /* 0x000fea000383ffff */
.L_x_192:
[----:B0-----:R0:W1:Y:S02]  /*8570*/  SYNCS.PHASECHK.TRANS64.TRYWAIT P0, [R8+URZ], R5 ;  /* 0x00000005080075a7 */ /* 0x001064000800017f */
[----:B-1----:R-:W-:Y:S05]  /*8580*/  @!P0 NANOSLEEP.SYNCS 0x989680 ;  /* 0x009896800000895d */ /* 0x002fea0003900000 */
[----:B------:R-:W1:Y:S02]  /*8590*/  @!P0 SYNCS.PHASECHK.TRANS64 P0, [R8+URZ], R5 ;  /* 0x00000005080085a7 */ /* 0x000e64000800007f */
[----:B-1----:R-:W-:Y:S05]  /*85a0*/  @!P0 BRA `(.L_x_192) ;  /* 0xfffffffc00f08947 */ /* 0x002fea000383ffff */
[----:B------:R-:W-:Y:S05]  /*85b0*/  BRA `(.L_x_219) ;  /* 0xfffffff4009c7947 */ /* 0x000fea000383ffff */
.L_x_193:
[----:B0-----:R0:W1:Y:S02]  /*85c0*/  SYNCS.PHASECHK.TRANS64.TRYWAIT P0, [R9+URZ], R4 ;  /* 0x00000004090075a7 */ /* 0x001064000800017f */
[----:B-1----:R-:W-:Y:S05]  /*85d0*/  @!P0 NANOSLEEP.SYNCS 0x989680 ;  /* 0x009896800000895d */ /* 0x002fea0003900000 */
[----:B------:R-:W1:Y:S02]  /*85e0*/  @!P0 SYNCS.PHASECHK.TRANS64 P0, [R9+URZ], R4 ;  /* 0x00000004090085a7 */ /* 0x000e64000800007f */
[----:B-1----:R-:W-:Y:S05]  /*85f0*/  @!P0 BRA `(.L_x_193) ;  /* 0xfffffffc00f08947 */ /* 0x002fea000383ffff */
[----:B------:R-:W-:Y:S05]  /*8600*/  BRA `(.L_x_220) ;  /* 0xfffffff400ac7947 */ /* 0x000fea000383ffff */
.L_x_194:
[----:B0-----:R0:W1:Y:S02]  /*8610*/  SYNCS.PHASECHK.TRANS64.TRYWAIT P0, [R8+URZ], R5 ;  /* 0x00000005080075a7 */ /* 0x001064000800017f */
[----:B-1----:R-:W-:Y:S05]  /*8620*/  @!P0 NANOSLEEP.SYNCS 0x989680 ;  /* 0x009896800000895d */ /* 0x002fea0003900000 */
[----:B------:R-:W1:Y:S02]  /*8630*/  @!P0 SYNCS.PHASECHK.TRANS64 P0, [R8+URZ], R5 ;  /* 0x00000005080085a7 */ /* 0x000e64000800007f */
[----:B-1----:R-:W-:Y:S05]  /*8640*/  @!P0 BRA `(.L_x_194) ;  /* 0xfffffffc00f08947 */ /* 0x002fea000383ffff */
[----:B------:R-:W-:Y:S05]  /*8650*/  BRA `(.L_x_221) ;  /* 0xfffffff400bc7947 */ /* 0x000fea000383ffff */
.L_x_195:
[----:B0-----:R0:W1:Y:S02]  /*8660*/  SYNCS.PHASECHK.TRANS64.TRYWAIT P0, [R9+URZ], R4 ;  /* 0x00000004090075a7 */ /* 0x001064000800017f */
[----:B-1----:R-:W-:Y:S05]  /*8670*/  @!P0 NANOSLEEP.SYNCS 0x989680 ;  /* 0x009896800000895d */ /* 0x002fea0003900000 */
[----:B------:R-:W1:Y:S02]  /*8680*/  @!P0 SYNCS.PHASECHK.TRANS64 P0, [R9+URZ], R4 ;  /* 0x00000004090085a7 */ /* 0x000e64000800007f */
[----:B-1----:R-:W-:Y:S05]  /*8690*/  @!P0 BRA `(.L_x_195) ;  /* 0xfffffffc00f08947 */ /* 0x002fea000383ffff */
[----:B------:R-:W-:Y:S05]  /*86a0*/  BRA `(.L_x_222) ;  /* 0xfffffff400cc7947 */ /* 0x000fea000383ffff */
.L_x_196:
[----:B0-----:R0:W1:Y:S02]  /*86b0*/  SYNCS.PHASECHK.TRANS64.TRYWAIT P0, [R8+URZ], R5 ;  /* 0x00000005080075a7 */ /* 0x001064000800017f */
[----:B-1----:R-:W-:Y:S05]  /*86c0*/  @!P0 NANOSLEEP.SYNCS 0x989680 ;  /* 0x009896800000895d */ /* 0x002fea0003900000 */
[----:B------:R-:W1:Y:S02]  /*86d0*/  @!P0 SYNCS.PHASECHK.TRANS64 P0, [R8+URZ], R5 ;  /* 0x00000005080085a7 */ /* 0x000e64000800007f */
[----:B-1----:R-:W-:Y:S05]  /*86e0*/  @!P0 BRA `(.L_x_196) ;  /* 0xfffffffc00f08947 */ /* 0x002fea000383ffff */
[----:B------:R-:W-:Y:S05]  /*86f0*/  BRA `(.L_x_223) ;  /* 0xfffffff400dc7947 */ /* 0x000fea000383ffff */
.L_x_197:
[----:B-1----:R1:W2:Y:S02]  /*8700*/  SYNCS.PHASECHK.TRANS64.TRYWAIT P0, [R11+URZ], R6 ;  /* 0x000000060b0075a7 */ /* 0x0022a4000800017f */
[----:B--2---:R-:W-:Y:S05]  /*8710*/  @!P0 NANOSLEEP.SYNCS 0x989680 ;  /* 0x009896800000895d */ /* 0x004fea0003900000 */
[----:B------:R-:W2:Y:S02]  /*8720*/  @!P0 SYNCS.PHASECHK.TRANS64 P0, [R11+URZ], R6 ;  /* 0x000000060b0085a7 */ /* 0x000ea4000800007f */
[----:B--2---:R-:W-:Y:S05]  /*8730*/  @!P0 BRA `(.L_x_197) ;  /* 0xfffffffc00f08947 */ /* 0x004fea000383ffff */
[----:B------:R-:W-:Y:S05]  /*8740*/  BRA `(.L_x_224) ;  /* 0xfffffff400e47947 */ /* 0x000fea000383ffff */
.L_x_225:
[----:B------:R-:W-:-:S00]  /*8750*/  BRA `(.L_x_225) ;  /* 0xfffffffc00fc7947 */ /* 0x000fc0000383ffff */
[----:B------:R-:W-:-:S00]  /*8760*/  NOP ;  /* 0x0000000000007918 */ /* 0x000fc00000000000 */
        /* <DEDUP_REMOVED lines=9> */
.L_x_226:


//--------------------- .nv.global.init           --------------------------
	.section	.nv.global.init,"aw",@progbits
.nv.global.init:
	.type		$str$22,@object
	.size		$str$22,($str$23 - $str$22)
$str$22:
        /*0000*/ 	.byte	0x6b, 0x5f, 0x74, 0x69, 0x6c, 0x65, 0x5f, 0x63, 0x6f, 0x75, 0x6e, 0x74, 0x20, 0x3e, 0x3d, 0x20
        /*0010*/ 	.byte	0x31, 0x00
	.type		$str$23,@object
	.size		$str$23,(__unnamed_1 - $str$23)
$str$23:
        /*0012*/ 	.byte	0x2f, 0x74, 0x6d, 0x70, 0x2f, 0x63, 0x75, 0x74, 0x6c, 0x61, 0x73, 0x73, 0x5f, 0x73, 0x77, 0x65
        /*0022*/ 	.byte	0x65, 0x70, 0x5f, 0x73, 0x72, 0x63, 0x2f, 0x69, 0x6e, 0x63, 0x6c, 0x75, 0x64, 0x65, 0x2f, 0x63
        /*0032*/ 	.byte	0x75, 0x74, 0x6c, 0x61, 0x73, 0x73, 0x2f, 0x67, 0x65, 0x6d, 0x6d, 0x2f, 0x63, 0x6f, 0x6c, 0x6c
        /*0042*/ 	.byte	0x65, 0x63, 0x74, 0x69, 0x76, 0x65, 0x2f, 0x73, 0x6d, 0x39, 0x30, 0x5f, 0x6d, 0x6d, 0x61, 0x5f
        /*0052*/ 	.byte	0x74, 0x6d, 0x61, 0x5f, 0x67, 0x6d, 0x6d, 0x61, 0x5f, 0x73, 0x73, 0x5f, 0x77, 0x61, 0x72, 0x70
        /*0062*/ 	.byte	0x73, 0x70, 0x65, 0x63, 0x69, 0x61, 0x6c, 0x69, 0x7a, 0x65, 0x64, 0x2e, 0x68, 0x70, 0x70, 0x00
	.type		__unnamed_1,@object
	.size		__unnamed_1,(.L_0 - __unnamed_1)
__unnamed_1:
        /*0072*/ 	.byte	0x76, 0x6f, 0x69, 0x64, 0x20, 0x63, 0x75, 0x74, 0x6c, 0x61, 0x73, 0x73, 0x3a, 0x3a, 0x67, 0x65
        /* <DEDUP_REMOVED lines=179> */
        /*0bb2*/ 	.byte	0x65, 0x6e, 0x74, 0x69, 0x74, 0x79, 0x5d, 0x00
.L_0:


//--------------------- .nv.shared._ZN7cutlass13device_kernelINS_4gemm6kernel13GemmUniversalIN4cute5tupleIJiiiiEEENS1_10collective13CollectiveMmaINS1_34MainloopSm90TmaGmmaWarpSpecializedILi18ENS5_IJNS4_1CILi1EEESB_SB_EEENS1_32KernelTmaWarpSpecializedPingpongEEENS5_IJNSA_ILi64EEENSA_ILi128EEENSA_ILi32EEEEEENS_6half_tENS5_IJlSB_lEEESJ_SK_NS4_8TiledMMAINS4_8MMA_AtomIJNS4_4SM904GMMA26MMA_64x128x16_F32F16F16_SSILNSO_5MajorE0ELSQ_0ELNSO_7ScaleInE1ELSR_1EEEEEENS4_6LayoutISC_NS5_IJNSA_ILi0EEESV_SV_EEEEENS5_IJNS4_10UnderscoreESY_SY_EEEEENS4_13SM90_TMA_LOADENS4_14ComposedLayoutINS4_7SwizzleILi2ELi4ELi3EEENS4_18smem_ptr_flag_bitsILi16EEENSU_INS5_IJNSA_ILi8EEESH_EEENS5_IJSH_SB_EEEEEEEvNS4_8identityES11_S1B_vS1C_EENS_8epilogue10collective6detail29Sm90TmaWarpSpecializedAdapterINS1F_15DefaultEpilogueISJ_SK_SK_NS1E_6thread17LinearCombinationISJ_Li1EffLNS1J_9ScaleType4KindE0ELNS_15FloatRoundStyleE2ESJ_EENS1_15EpilogueDefaultEEEEEvvEEEEvNT_6ParamsE --------------------------
	.section	.nv.shared._ZN7cutlass13device_kernelINS_4gemm6kernel13GemmUniversalIN4cute5tupleIJiiiiEEENS1_10collective13CollectiveMmaINS1_34MainloopSm90TmaGmmaWarpSpecializedILi18ENS5_IJNS4_1CILi1EEESB_SB_EEENS1_32KernelTmaWarpSpecializedPingpongEEENS5_IJNSA_ILi64EEENSA_ILi128EEENSA_ILi32EEEEEENS_6half_tENS5_IJlSB_lEEESJ_SK_NS4_8TiledMMAINS4_8MMA_AtomIJNS4_4SM904GMMA26MMA_64x128x16_F32F16F16_SSILNSO_5MajorE0ELSQ_0ELNSO_7ScaleInE1ELSR_1EEEEEENS4_6LayoutISC_NS5_IJNSA_ILi0EEESV_SV_EEEEENS5_IJNS4_10UnderscoreESY_SY_EEEEENS4_13SM90_TMA_LOADENS4_14ComposedLayoutINS4_7SwizzleILi2ELi4ELi3EEENS4_18smem_ptr_flag_bitsILi16EEENSU_INS5_IJNSA_ILi8EEESH_EEENS5_IJSH_SB_EEEEEEEvNS4_8identityES11_S1B_vS1C_EENS_8epilogue10collective6detail29Sm90TmaWarpSpecializedAdapterINS1F_15DefaultEpilogueISJ_SK_SK_NS1E_6thread17LinearCombinationISJ_Li1EffLNS1J_9ScaleType4KindE0ELNS_15FloatRoundStyleE2ESJ_EENS1_15EpilogueDefaultEEEEEvvEEEEvNT_6ParamsE,"aw",@nobits
	.sectionflags	@""
	.align	16
	.zero		1024


//--------------------- .nv.shared.reserved.0     --------------------------
	.section	.nv.shared.reserved.0,"aw",@nobits
	.weak		__nv_reservedSMEM_offset_0_alias
	.size		__nv_reservedSMEM_offset_0_alias, 0, 0
	.other		__nv_reservedSMEM_offset_0_alias,@"STO_CUDA_RESERVED_SHARED STV_DEFAULT"
__nv_reservedSMEM_offset_0_alias:
	.zero		0


//--------------------- .nv.global                --------------------------
	.section	.nv.global,"aw",@nobits
.nv.global:
	.type		_ZN40_INTERNAL_5bc682d5_4_k_cu_80218a1d_155334cute1_E,@object
	.size		_ZN40_INTERNAL_5bc682d5_4_k_cu_80218a1d_155334cute1_E,(_ZN40_INTERNAL_5bc682d5_4_k_cu_80218a1d_155334cuda3std3__45__cpo6cbeginE - _ZN40_INTERNAL_5bc682d5_4_k_cu_80218a1d_155334cute1_E)
_ZN40_INTERNAL_5bc682d5_4_k_cu_80218a1d_155334cute1_E:
	.zero		1
	.type		_ZN40_INTERNAL_5bc682d5_4_k_cu_80218a1d_155334cuda3std3__45__cpo6cbeginE,@object
	.size		_ZN40_INTERNAL_5bc682d5_4_k_cu_80218a1d_155334cuda3std3__45__cpo6cbeginE,(_ZN40_INTERNAL_5bc682d5_4_k_cu_80218a1d_155334cuda3std3__48in_placeE - _ZN40_INTERNAL_5bc682d5_4_k_cu_80218a1d_155334cuda3std3__45__cpo6cbeginE)
_ZN40_INTERNAL_5bc682d5_4_k_cu_80218a1d_155334cuda3std3__45__cpo6cbeginE:
	.zero		1
	.type		_ZN40_INTERNAL_5bc682d5_4_k_cu_80218a1d_155334cuda3std3__48in_placeE,@object
	.size		_ZN40_INTERNAL_5bc682d5_4_k_cu_80218a1d_155334cuda3std3__48in_placeE,(_ZN40_INTERNAL_5bc682d5_4_k_cu_80218a1d_155334cuda3std6ranges3__45__cpo9iter_moveE - _ZN40_INTERNAL_5bc682d5_4_k_cu_80218a1d_155334cuda3std3__48in_placeE)
_ZN40_INTERNAL_5bc682d5_4_k_cu_80218a1d_155334cuda3std3__48in_placeE:
	.zero		1
	.type		_ZN40_INTERNAL_5bc682d5_4_k_cu_80218a1d_155334cuda3std6ranges3__45__cpo9iter_moveE,@object
	.size		_ZN40_INTERNAL_5bc682d5_4_k_cu_80218a1d_155334cuda3std6ranges3__45__cpo9iter_moveE,(_ZN40_INTERNAL_5bc682d5_4_k_cu_80218a1d_155334cuda3std3__45__cpo5beginE - _ZN40_INTERNAL_5bc682d5_4_k_cu_80218a1d_155334cuda3std6ranges3__45__cpo9iter_moveE)
_ZN40_INTERNAL_5bc682d5_4_k_cu_80218a1d_155334cuda3std6ranges3__45__cpo9iter_moveE:
	.zero		1
	.type		_ZN40_INTERNAL_5bc682d5_4_k_cu_80218a1d_155334cuda3std3__45__cpo5beginE,@object
	.size		_ZN40_INTERNAL_5bc682d5_4_k_cu_80218a1d_155334cuda3std3__45__cpo5beginE,(_ZN40_INTERNAL_5bc682d5_4_k_cu_80218a1d_155334cuda3std3__442_GLOBAL__N__5bc682d5_4_k_cu_80218a1d_155336ignoreE - _ZN40_INTERNAL_5bc682d5_4_k_cu_80218a1d_155334cuda3std3__45__cpo5beginE)
_ZN40_INTERNAL_5bc682d5_4_k_cu_80218a1d_155334cuda3std3__45__cpo5beginE:
	.zero		1
	.type		_ZN40_INTERNAL_5bc682d5_4_k_cu_80218a1d_155334cuda3std3__442_GLOBAL__N__5bc682d5_4_k_cu_80218a1d_155336ignoreE,@object
	.size		_ZN40_INTERNAL_5bc682d5_4_k_cu_80218a1d_155334cuda3std3__442_GLOBAL__N__5bc682d5_4_k_cu_80218a1d_155336ignoreE,(_ZN40_INTERNAL_5bc682d5_4_k_cu_80218a1d_155334cute7productE - _ZN40_INTERNAL_5bc682d5_4_k_cu_80218a1d_155334cuda3std3__442_GLOBAL__N__5bc682d5_4_k_cu_80218a1d_155336ignoreE)
_ZN40_INTERNAL_5bc682d5_4_k_cu_80218a1d_155334cuda3std3__442_GLOBAL__N__5bc682d5_4_k_cu_80218a1d_155336ignoreE:
	.zero		1
	.type		_ZN40_INTERNAL_5bc682d5_4_k_cu_80218a1d_155334cute7productE,@object
	.size		_ZN40_INTERNAL_5bc682d5_4_k_cu_80218a1d_155334cute7productE,(_ZN40_INTERNAL_5bc682d5_4_k_cu_80218a1d_155334cuda3std3__45__cpo3endE - _ZN40_INTERNAL_5bc682d5_4_k_cu_80218a1d_155334cute7productE)
_ZN40_INTERNAL_5bc682d5_4_k_cu_80218a1d_155334cute7productE:
	.zero		1
	.type		_ZN40_INTERNAL_5bc682d5_4_k_cu_80218a1d_155334cuda3std3__45__cpo3endE,@object
	.size		_ZN40_INTERNAL_5bc682d5_4_k_cu_80218a1d_155334cuda3std3__45__cpo3endE,(_ZN40_INTERNAL_5bc682d5_4_k_cu_80218a1d_155334cuda3std3__419piecewise_constructE - _ZN40_INTERNAL_5bc682d5_4_k_cu_80218a1d_155334cuda3std3__45__cpo3endE)
_ZN40_INTERNAL_5bc682d5_4_k_cu_80218a1d_155334cuda3std3__45__cpo3endE:
	.zero		1
	.type		_ZN40_INTERNAL_5bc682d5_4_k_cu_80218a1d_155334cuda3std3__419piecewise_constructE,@object
	.size		_ZN40_INTERNAL_5bc682d5_4_k_cu_80218a1d_155334cuda3std3__419piecewise_constructE,(_ZN40_INTERNAL_5bc682d5_4_k_cu_80218a1d_155334cuda3std3__45__cpo4cendE - _ZN40_INTERNAL_5bc682d5_4_k_cu_80218a1d_155334cuda3std3__419piecewise_constructE)
_ZN40_INTERNAL_5bc682d5_4_k_cu_80218a1d_155334cuda3std3__419piecewise_constructE:
	.zero		1
	.type		_ZN40_INTERNAL_5bc682d5_4_k_cu_80218a1d_155334cuda3std3__45__cpo4cendE,@object
	.size		_ZN40_INTERNAL_5bc682d5_4_k_cu_80218a1d_155334cuda3std3__45__cpo4cendE,(_ZN40_INTERNAL_5bc682d5_4_k_cu_80218a1d_155334cuda3std6ranges3__45__cpo4swapE - _ZN40_INTERNAL_5bc682d5_4_k_cu_80218a1d_155334cuda3std3__45__cpo4cendE)
_ZN40_INTERNAL_5bc682d5_4_k_cu_80218a1d_155334cuda3std3__45__cpo4cendE:
	.zero		1
	.type		_ZN40_INTERNAL_5bc682d5_4_k_cu_80218a1d_155334cuda3std6ranges3__45__cpo4swapE,@object
	.size		_ZN40_INTERNAL_5bc682d5_4_k_cu_80218a1d_155334cuda3std6ranges3__45__cpo4swapE,(.L_8 - _ZN40_INTERNAL_5bc682d5_4_k_cu_80218a1d_155334cuda3std6ranges3__45__cpo4swapE)
_ZN40_INTERNAL_5bc682d5_4_k_cu_80218a1d_155334cuda3std6ranges3__45__cpo4swapE:
	.zero		1
.L_8:


//--------------------- .nv.constant0._ZN7cutlass13device_kernelINS_4gemm6kernel13GemmUniversalIN4cute5tupleIJiiiiEEENS1_10collective13CollectiveMmaINS1_34MainloopSm90TmaGmmaWarpSpecializedILi18ENS5_IJNS4_1CILi1EEESB_SB_EEENS1_32KernelTmaWarpSpecializedPingpongEEENS5_IJNSA_ILi64EEENSA_ILi128EEENSA_ILi32EEEEEENS_6half_tENS5_IJlSB_lEEESJ_SK_NS4_8TiledMMAINS4_8MMA_AtomIJNS4_4SM904GMMA26MMA_64x128x16_F32F16F16_SSILNSO_5MajorE0ELSQ_0ELNSO_7ScaleInE1ELSR_1EEEEEENS4_6LayoutISC_NS5_IJNSA_ILi0EEESV_SV_EEEEENS5_IJNS4_10UnderscoreESY_SY_EEEEENS4_13SM90_TMA_LOADENS4_14ComposedLayoutINS4_7SwizzleILi2ELi4ELi3EEENS4_18smem_ptr_flag_bitsILi16EEENSU_INS5_IJNSA_ILi8EEESH_EEENS5_IJSH_SB_EEEEEEEvNS4_8identityES11_S1B_vS1C_EENS_8epilogue10collective6detail29Sm90TmaWarpSpecializedAdapterINS1F_15DefaultEpilogueISJ_SK_SK_NS1E_6thread17LinearCombinationISJ_Li1EffLNS1J_9ScaleType4KindE0ELNS_15FloatRoundStyleE2ESJ_EENS1_15EpilogueDefaultEEEEEvvEEEEvNT_6ParamsE --------------------------
	.section	.nv.constant0._ZN7cutlass13device_kernelINS_4gemm6kernel13GemmUniversalIN4cute5tupleIJiiiiEEENS1_10collective13CollectiveMmaINS1_34MainloopSm90TmaGmmaWarpSpecializedILi18ENS5_IJNS4_1CILi1EEESB_SB_EEENS1_32KernelTmaWarpSpecializedPingpongEEENS5_IJNSA_ILi64EEENSA_ILi128EEENSA_ILi32EEEEEENS_6half_tENS5_IJlSB_lEEESJ_SK_NS4_8TiledMMAINS4_8MMA_AtomIJNS4_4SM904GMMA26MMA_64x128x16_F32F16F16_SSILNSO_5MajorE0ELSQ_0ELNSO_7ScaleInE1ELSR_1EEEEEENS4_6LayoutISC_NS5_IJNSA_ILi0EEESV_SV_EEEEENS5_IJNS4_10UnderscoreESY_SY_EEEEENS4_13SM90_TMA_LOADENS4_14ComposedLayoutINS4_7SwizzleILi2ELi4ELi3EEENS4_18smem_ptr_flag_bitsILi16EEENSU_INS5_IJNSA_ILi8EEESH_EEENS5_IJSH_SB_EEEEEEEvNS4_8identityES11_S1B_vS1C_EENS_8epilogue10collective6detail29Sm90TmaWarpSpecializedAdapterINS1F_15DefaultEpilogueISJ_SK_SK_NS1E_6thread17LinearCombinationISJ_Li1EffLNS1J_9ScaleType4KindE0ELNS_15FloatRoundStyleE2ESJ_EENS1_15EpilogueDefaultEEEEEvvEEEEvNT_6ParamsE,"a",@progbits
	.sectionflags	@""
	.align	4
.nv.constant0._ZN7cutlass13device_kernelINS_4gemm6kernel13GemmUniversalIN4cute5tupleIJiiiiEEENS1_10collective13CollectiveMmaINS1_34MainloopSm90TmaGmmaWarpSpecializedILi18ENS5_IJNS4_1CILi1EEESB_SB_EEENS1_32KernelTmaWarpSpecializedPingpongEEENS5_IJNSA_ILi64EEENSA_ILi128EEENSA_ILi32EEEEEENS_6half_tENS5_IJlSB_lEEESJ_SK_NS4_8TiledMMAINS4_8MMA_AtomIJNS4_4SM904GMMA26MMA_64x128x16_F32F16F16_SSILNSO_5MajorE0ELSQ_0ELNSO_7ScaleInE1ELSR_1EEEEEENS4_6LayoutISC_NS5_IJNSA_ILi0EEESV_SV_EEEEENS5_IJNS4_10UnderscoreESY_SY_EEEEENS4_13SM90_TMA_LOADENS4_14ComposedLayoutINS4_7SwizzleILi2ELi4ELi3EEENS4_18smem_ptr_flag_bitsILi16EEENSU_INS5_IJNSA_ILi8EEESH_EEENS5_IJSH_SB_EEEEEEEvNS4_8identityES11_S1B_vS1C_EENS_8epilogue10collective6detail29Sm90TmaWarpSpecializedAdapterINS1F_15DefaultEpilogueISJ_SK_SK_NS1E_6thread17LinearCombinationISJ_Li1EffLNS1J_9ScaleType4KindE0ELNS_15FloatRoundStyleE2ESJ_EENS1_15EpilogueDefaultEEEEEvvEEEEvNT_6ParamsE:
	.zero		1664


//--------------------- SYMBOLS --------------------------

	.type		.nv.reservedSmem.offset0,@object
	.size		.nv.reservedSmem.offset0,0x4
	.type		__assertfail,@function
